	.headerflags	@"EF_CUDA_TEXMODE_UNIFIED EF_CUDA_64BIT_ADDRESS EF_CUDA_SM89 EF_CUDA_VIRTUAL_SM(EF_CUDA_SM89)"
	.elftype	@"ET_EXEC"


//--------------------- .nv.info                  --------------------------
	.section	.nv.info,"",@"SHT_CUDA_INFO"
	.align	4


	//----- nvinfo : EIATTR_REGCOUNT
	.align		4
        /*0000*/ 	.byte	0x04, 0x2f
        /*0002*/ 	.short	(.L_2 - .L_1)
	.align		4
.L_1:
        /*0004*/ 	.word	index@(triton__0d1d2d3d4d5d6d7d8910de11)
        /*0008*/ 	.word	0x00000050


	//----- nvinfo : EIATTR_MAX_STACK_SIZE
	.align		4
.L_2:
        /*000c*/ 	.byte	0x04, 0x23
        /*000e*/ 	.short	(.L_4 - .L_3)
	.align		4
.L_3:
        /*0010*/ 	.word	index@(triton__0d1d2d3d4d5d6d7d8910de11)
        /*0014*/ 	.word	0x00000000


	//----- nvinfo : EIATTR_MIN_STACK_SIZE
	.align		4
.L_4:
        /*0018*/ 	.byte	0x04, 0x12
        /*001a*/ 	.short	(.L_6 - .L_5)
	.align		4
.L_5:
        /*001c*/ 	.word	index@(triton__0d1d2d3d4d5d6d7d8910de11)
        /*0020*/ 	.word	0x00000000


	//----- nvinfo : EIATTR_FRAME_SIZE
	.align		4
.L_6:
        /*0024*/ 	.byte	0x04, 0x11
        /*0026*/ 	.short	(.L_8 - .L_7)
	.align		4
.L_7:
        /*0028*/ 	.word	index@(triton__0d1d2d3d4d5d6d7d8910de11)
        /*002c*/ 	.word	0x00000000
.L_8:


//--------------------- .nv.info.triton__0d1d2d3d4d5d6d7d8910de11 --------------------------
	.section	.nv.info.triton__0d1d2d3d4d5d6d7d8910de11,"",@"SHT_CUDA_INFO"
	.align	4


	//----- nvinfo : EIATTR_CUDA_API_VERSION
	.align		4
        /*0000*/ 	.byte	0x04, 0x37
        /*0002*/ 	.short	(.L_10 - .L_9)
.L_9:
        /*0004*/ 	.word	0x0000007b


	//----- nvinfo : EIATTR_PARAM_CBANK
	.align		4
.L_10:
        /*0008*/ 	.byte	0x04, 0x0a
        /*000a*/ 	.short	(.L_12 - .L_11)
	.align		4
.L_11:
        /*000c*/ 	.word	index@(.nv.constant0.triton__0d1d2d3d4d5d6d7d8910de11)
        /*0010*/ 	.short	0x0160
        /*0012*/ 	.short	0x0050


	//----- nvinfo : EIATTR_CBANK_PARAM_SIZE
	.align		4
.L_12:
        /*0014*/ 	.byte	0x03, 0x19
        /*0016*/ 	.short	0x0050


	//----- nvinfo : EIATTR_KPARAM_INFO
	.align		4
        /*0018*/ 	.byte	0x04, 0x17
        /*001a*/ 	.short	(.L_14 - .L_13)
.L_13:
        /*001c*/ 	.word	0x00000000
        /*0020*/ 	.short	0x000b
        /*0022*/ 	.short	0x004c
        /*0024*/ 	.byte	0x00, 0xf0, 0x11, 0x00


	//----- nvinfo : EIATTR_KPARAM_INFO
	.align		4
.L_14:
        /*0028*/ 	.byte	0x04, 0x17
        /*002a*/ 	.short	(.L_16 - .L_15)
.L_15:
        /*002c*/ 	.word	0x00000000
        /*0030*/ 	.short	0x000a
        /*0032*/ 	.short	0x0048
        /*0034*/ 	.byte	0x00, 0xf0, 0x11, 0x00


	//----- nvinfo : EIATTR_KPARAM_INFO
	.align		4
.L_16:
        /*0038*/ 	.byte	0x04, 0x17
        /*003a*/ 	.short	(.L_18 - .L_17)
.L_17:
        /*003c*/ 	.word	0x00000000
        /*0040*/ 	.short	0x0009
        /*0042*/ 	.short	0x0044
        /*0044*/ 	.byte	0x00, 0xf0, 0x11, 0x00


	//----- nvinfo : EIATTR_KPARAM_INFO
	.align		4
.L_18:
        /*0048*/ 	.byte	0x04, 0x17
        /*004a*/ 	.short	(.L_20 - .L_19)
.L_19:
        /*004c*/ 	.word	0x00000000
        /*0050*/ 	.short	0x0008
        /*0052*/ 	.short	0x0040
        /*0054*/ 	.byte	0x00, 0xf0, 0x11, 0x00


	//----- nvinfo : EIATTR_KPARAM_INFO
	.align		4
.L_20:
        /*0058*/ 	.byte	0x04, 0x17
        /*005a*/ 	.short	(.L_22 - .L_21)
.L_21:
        /*005c*/ 	.word	0x00000000
        /*0060*/ 	.short	0x0007
        /*0062*/ 	.short	0x0038
        /*0064*/ 	.byte	0x00, 0xf0, 0x21, 0x00


	//----- nvinfo : EIATTR_KPARAM_INFO
	.align		4
.L_22:
        /*0068*/ 	.byte	0x04, 0x17
        /*006a*/ 	.short	(.L_24 - .L_23)
.L_23:
        /*006c*/ 	.word	0x00000000
        /*0070*/ 	.short	0x0006
        /*0072*/ 	.short	0x0030
        /*0074*/ 	.byte	0x00, 0xf0, 0x21, 0x00


	//----- nvinfo : EIATTR_KPARAM_INFO
	.align		4
.L_24:
        /*0078*/ 	.byte	0x04, 0x17
        /*007a*/ 	.short	(.L_26 - .L_25)
.L_25:
        /*007c*/ 	.word	0x00000000
        /*0080*/ 	.short	0x0005
        /*0082*/ 	.short	0x0028
        /*0084*/ 	.byte	0x00, 0xf0, 0x21, 0x00


	//----- nvinfo : EIATTR_KPARAM_INFO
	.align		4
.L_26:
        /*0088*/ 	.byte	0x04, 0x17
        /*008a*/ 	.short	(.L_28 - .L_27)
.L_27:
        /*008c*/ 	.word	0x00000000
        /*0090*/ 	.short	0x0004
        /*0092*/ 	.short	0x0020
        /*0094*/ 	.byte	0x00, 0xf0, 0x21, 0x00


	//----- nvinfo : EIATTR_KPARAM_INFO
	.align		4
.L_28:
        /*0098*/ 	.byte	0x04, 0x17
        /*009a*/ 	.short	(.L_30 - .L_29)
.L_29:
        /*009c*/ 	.word	0x00000000
        /*00a0*/ 	.short	0x0003
        /*00a2*/ 	.short	0x0018
        /*00a4*/ 	.byte	0x00, 0xf0, 0x21, 0x00


	//----- nvinfo : EIATTR_KPARAM_INFO
	.align		4
.L_30:
        /*00a8*/ 	.byte	0x04, 0x17
        /*00aa*/ 	.short	(.L_32 - .L_31)
.L_31:
        /*00ac*/ 	.word	0x00000000
        /*00b0*/ 	.short	0x0002
        /*00b2*/ 	.short	0x0010
        /*00b4*/ 	.byte	0x00, 0xf0, 0x21, 0x00


	//----- nvinfo : EIATTR_KPARAM_INFO
	.align		4
.L_32:
        /*00b8*/ 	.byte	0x04, 0x17
        /*00ba*/ 	.short	(.L_34 - .L_33)
.L_33:
        /*00bc*/ 	.word	0x00000000
        /*00c0*/ 	.short	0x0001
        /*00c2*/ 	.short	0x0008
        /*00c4*/ 	.byte	0x00, 0xf0, 0x21, 0x00


	//----- nvinfo : EIATTR_KPARAM_INFO
	.align		4
.L_34:
        /*00c8*/ 	.byte	0x04, 0x17
        /*00ca*/ 	.short	(.L_36 - .L_35)
.L_35:
        /*00cc*/ 	.word	0x00000000
        /*00d0*/ 	.short	0x0000
        /*00d2*/ 	.short	0x0000
        /*00d4*/ 	.byte	0x00, 0xf0, 0x21, 0x00


	//----- nvinfo : EIATTR_MAXREG_COUNT
	.align		4
.L_36:
        /*00d8*/ 	.byte	0x03, 0x1b
        /*00da*/ 	.short	0x00ff


	//----- nvinfo : EIATTR_EXIT_INSTR_OFFSETS
	.align		4
        /*00dc*/ 	.byte	0x04, 0x1c
        /*00de*/ 	.short	(.L_38 - .L_37)


	//   ....[0]....
.L_37:
        /*00e0*/ 	.word	0x00002610


	//   ....[1]....
        /*00e4*/ 	.word	0x00002660


	//----- nvinfo : EIATTR_CTAIDZ_USED
	.align		4
.L_38:
        /*00e8*/ 	.byte	0x01, 0x04
	.zero		2


	//----- nvinfo : EIATTR_MAX_THREADS
	.align		4
        /*00ec*/ 	.byte	0x04, 0x05
        /*00ee*/ 	.short	(.L_40 - .L_39)
.L_39:
        /*00f0*/ 	.word	0x00000100
        /*00f4*/ 	.word	0x00000001
        /*00f8*/ 	.word	0x00000001
.L_40:


//--------------------- .nv.rel.action            --------------------------
	.section	.nv.rel.action,"",@"SHT_CUDA_RELOCINFO"
	.align	8
	.sectionentsize	8
        /*0000*/ 	.byte	0x73, 0x00, 0x00, 0x00, 0x00, 0x00, 0x00, 0x00, 0x00, 0x00, 0x00, 0x11, 0x25, 0x00, 0x05, 0x36


//--------------------- .nv.constant0.triton__0d1d2d3d4d5d6d7d8910de11 --------------------------
	.section	.nv.constant0.triton__0d1d2d3d4d5d6d7d8910de11,"a",@progbits
	.align	4
.nv.constant0.triton__0d1d2d3d4d5d6d7d8910de11:
	.zero		432


//--------------------- .text.triton__0d1d2d3d4d5d6d7d8910de11 --------------------------
	.section	.text.triton__0d1d2d3d4d5d6d7d8910de11,"ax",@progbits
	.sectionflags	@"SHF_BARRIERS=1"
	.sectioninfo	@"SHI_REGISTERS=80"
	.align	128
        .global         triton__0d1d2d3d4d5d6d7d8910de11
        .type           triton__0d1d2d3d4d5d6d7d8910de11,@function
        .size           triton__0d1d2d3d4d5d6d7d8910de11,(.L_x_1 - triton__0d1d2d3d4d5d6d7d8910de11)
        .other          triton__0d1d2d3d4d5d6d7d8910de11,@"STO_CUDA_ENTRY STV_DEFAULT"
triton__0d1d2d3d4d5d6d7d8910de11:
.text.triton__0d1d2d3d4d5d6d7d8910de11:
[----:B------:R-:W-:-:S02]  /*0000*/  MOV R1, c[0x0][0x28] ;  /* 0x00000a0000017a02 */ /* 0x000fc40000000f00 */
[----:B------:R-:W0:Y:S01]  /*0010*/  S2R R0, SR_CTAID.Z ;  /* 0x0000000000007919 */ /* 0x000e220000002700 */
[----:B------:R-:W1:Y:S01]  /*0020*/  S2UR UR4, SR_CTAID.Y ;  /* 0x00000000000479c3 */ /* 0x000e620000002600 */
[----:B------:R-:W-:Y:S01]  /*0030*/  PRMT R70, RZ, 0x7610, R70 ;  /* 0x00007610ff467816 */ /* 0x000fe20000000046 */
[----:B------:R-:W-:Y:S01]  /*0040*/  ULDC.64 UR6, c[0x0][0x118] ;  /* 0x0000460000067ab9 */ /* 0x000fe20000000a00 */
[----:B------:R-:W2:Y:S01]  /*0050*/  S2R R5, SR_TID.X ;  /* 0x0000000000057919 */ /* 0x000ea20000002100 */
[----:B------:R-:W-:Y:S02]  /*0060*/  PRMT R69, RZ, 0x7610, R69 ;  /* 0x00007610ff457816 */ /* 0x000fe40000000045 */
[----:B------:R-:W-:Y:S01]  /*0070*/  PRMT R18, RZ, 0x7610, R18 ;  /* 0x00007610ff127816 */ /* 0x000fe20000000012 */
[----:B------:R-:W3:Y:S01]  /*0080*/  S2R R72, SR_CTAID.X ;  /* 0x0000000000487919 */ /* 0x000ee20000002500 */
[----:B0-----:R-:W-:Y:S02]  /*0090*/  IADD3 R0, R0, 0x1, RZ ;  /* 0x0000000100007810 */ /* 0x001fe40007ffe0ff */
[----:B--2---:R-:W-:-:S03]  /*00a0*/  SHF.R.U32.HI R73, RZ, 0x5, R5 ;  /* 0x00000005ff497819 */ /* 0x004fc60000011605 */
[----:B-1----:R-:W-:Y:S01]  /*00b0*/  IMAD R0, R0, UR4, RZ ;  /* 0x0000000400007c24 */ /* 0x002fe2000f8e02ff */
[----:B------:R-:W-:Y:S01]  /*00c0*/  SHF.R.U32.HI R74, RZ, 0x4, R5 ;  /* 0x00000004ff4a7819 */ /* 0x000fe20000011605 */
[----:B------:R-:W-:Y:S01]  /*00d0*/  ULDC.64 UR4, c[0x0][0x1a0] ;  /* 0x0000680000047ab9 */ /* 0x000fe20000000a00 */
[----:B------:R-:W-:Y:S01]  /*00e0*/  SGXT.U32 R73, R73, 0x3 ;  /* 0x000000034949781a */ /* 0x000fe20000000000 */
[----:B------:R-:W-:Y:S01]  /*00f0*/  UIMAD UR4, UR5, UR4, URZ ;  /* 0x00000004050472a4 */ /* 0x000fe2000f8e023f */
[----:B------:R-:W-:Y:S02]  /*0100*/  PRMT R4, R5, 0x6540, R0 ;  /* 0x0000654005047816 */ /* 0x000fe40000000000 */
[----:B------:R-:W-:Y:S02]  /*0110*/  SGXT.U32 R74, R74, 0x1 ;  /* 0x000000014a4a781a */ /* 0x000fe40000000000 */
[----:B------:R-:W-:Y:S01]  /*0120*/  SHF.L.U32 R3, R73, 0x1, RZ ;  /* 0x0000000149037819 */ /* 0x000fe200000006ff */
[----:B------:R-:W-:Y:S01]  /*0130*/  IMAD.HI R2, R4, 0x66666667, RZ ;  /* 0x6666666704027827 */ /* 0x000fe200078e02ff */
[----:B---3--:R-:W-:-:S02]  /*0140*/  SHF.L.U32 R72, R72, 0x4, RZ ;  /* 0x0000000448487819 */ /* 0x008fc400000006ff */
[----:B------:R-:W-:Y:S02]  /*0150*/  LOP3.LUT R74, R3, R74, RZ, 0xfc, !PT ;  /* 0x0000004a034a7212 */ /* 0x000fe400078efcff */
[----:B------:R-:W-:Y:S02]  /*0160*/  LOP3.LUT R58, R72, 0xf, R5, 0xf8, !PT ;  /* 0x0000000f483a7812 */ /* 0x000fe400078ef805 */
[----:B------:R-:W-:Y:S02]  /*0170*/  SHF.L.U32 R71, R0, 0x8, RZ ;  /* 0x0000000800477819 */ /* 0x000fe400000006ff */
[----:B------:R-:W-:Y:S02]  /*0180*/  SHF.R.U32.HI R3, RZ, 0x1f, R2 ;  /* 0x0000001fff037819 */ /* 0x000fe40000011602 */
[----:B------:R-:W-:Y:S02]  /*0190*/  ISETP.GE.AND P0, PT, R58, c[0x0][0x1ac], PT ;  /* 0x00006b003a007a0c */ /* 0x000fe40003f06270 */
[----:B------:R-:W-:-:S02]  /*01a0*/  LOP3.LUT R19, R71, R74, RZ, 0xfc, !PT ;  /* 0x0000004a47137212 */ /* 0x000fc400078efcff */
[----:B------:R-:W-:Y:S02]  /*01b0*/  LEA.HI.SX32 R9, R2, R3, 0x17 ;  /* 0x0000000302097211 */ /* 0x000fe400078fbaff */
[----:B------:R-:W-:Y:S01]  /*01c0*/  LOP3.LUT R11, R71, 0x10, R74, 0xfe, !PT ;  /* 0x00000010470b7812 */ /* 0x000fe200078efe4a */
[C---:B------:R-:W-:Y:S01]  /*01d0*/  IMAD R17, R19.reuse, UR4, R58 ;  /* 0x0000000413117c24 */ /* 0x040fe2000f8e023a */
[----:B------:R-:W-:Y:S01]  /*01e0*/  ISETP.LT.AND P3, PT, R19, 0x6e00, !P0 ;  /* 0x00006e001300780c */ /* 0x000fe20004761270 */
[----:B------:R-:W-:Y:S01]  /*01f0*/  IMAD R29, R9, -0x500, R4 ;  /* 0xfffffb00091d7824 */ /* 0x000fe200078e0204 */
[C---:B------:R-:W-:Y:S01]  /*0200*/  ISETP.LT.AND P2, PT, R11.reuse, 0x6e00, !P0 ;  /* 0x00006e000b00780c */ /* 0x040fe20004741270 */
[----:B------:R-:W-:Y:S01]  /*0210*/  IMAD R23, R11, UR4, R58 ;  /* 0x000000040b177c24 */ /* 0x000fe2000f8e023a */
[----:B------:R-:W-:Y:S02]  /*0220*/  MOV R0, 0x2 ;  /* 0x0000000200007802 */ /* 0x000fe40000000f00 */
[----:B------:R-:W-:Y:S01]  /*0230*/  LOP3.LUT R9, R71, 0x20, R74, 0xfe, !PT ;  /* 0x0000002047097812 */ /* 0x000fe200078efe4a */
[----:B------:R-:W-:Y:S01]  /*0240*/  IMAD.HI R19, R19, 0x66666667, RZ ;  /* 0x6666666713137827 */ /* 0x000fe200078e02ff */
[----:B------:R-:W-:-:S02]  /*0250*/  ISETP.GE.AND P5, PT, R4, 0x6e00, PT ;  /* 0x00006e000400780c */ /* 0x000fc40003fa6270 */
[----:B------:R-:W-:Y:S01]  /*0260*/  ISETP.LT.AND P1, PT, R9, 0x6e00, !P0 ;  /* 0x00006e000900780c */ /* 0x000fe20004721270 */
[-C--:B------:R-:W-:Y:S01]  /*0270*/  IMAD.WIDE R2, R17, R0.reuse, c[0x0][0x160] ;  /* 0x0000580011027625 */ /* 0x080fe200078e0200 */
[----:B------:R-:W-:Y:S02]  /*0280*/  LOP3.LUT R13, R71, 0x30, R74, 0xfe, !PT ;  /* 0x00000030470d7812 */ /* 0x000fe400078efe4a */
[----:B------:R-:W-:Y:S01]  /*0290*/  PRMT R20, RZ, 0x7610, R20 ;  /* 0x00007610ff147816 */ /* 0x000fe20000000014 */
[-C--:B------:R-:W-:Y:S01]  /*02a0*/  IMAD.WIDE R6, R23, R0.reuse, c[0x0][0x160] ;  /* 0x0000580017067625 */ /* 0x080fe200078e0200 */
[----:B------:R-:W-:Y:S01]  /*02b0*/  LOP3.LUT R39, R71, 0x40, R74, 0xfe, !PT ;  /* 0x0000004047277812 */ /* 0x000fe200078efe4a */
[----:B------:R0:W2:Y:S02]  /*02c0*/  @P3 LDG.E.EL.U16 R70, [R2.64] ;  /* 0x0000000602463981 */ /* 0x0000a4000c2e1500 */
[-C--:B------:R-:W-:Y:S01]  /*02d0*/  IMAD.WIDE R22, R23, R0.reuse, c[0x0][0x170] ;  /* 0x00005c0017167625 */ /* 0x080fe200078e0200 */
[----:B------:R-:W-:Y:S01]  /*02e0*/  ISETP.LT.AND P4, PT, R13, 0x6e00, !P0 ;  /* 0x00006e000d00780c */ /* 0x000fe20004781270 */
[----:B------:R1:W3:Y:S02]  /*02f0*/  @P2 LDG.E.EL.U16 R69, [R6.64] ;  /* 0x0000000606452981 */ /* 0x0002e4000c2e1500 */
[----:B------:R-:W-:Y:S01]  /*0300*/  IMAD R25, R9, UR4, R58 ;  /* 0x0000000409197c24 */ /* 0x000fe2000f8e023a */
[----:B------:R-:W-:Y:S01]  /*0310*/  ISETP.LT.AND P6, PT, R39, 0x6e00, !P0 ;  /* 0x00006e002700780c */ /* 0x000fe200047c1270 */
[-C--:B------:R-:W-:Y:S01]  /*0320*/  IMAD.WIDE R16, R17, R0.reuse, c[0x0][0x170] ;  /* 0x00005c0011107625 */ /* 0x080fe200078e0200 */
[----:B------:R-:W-:Y:S01]  /*0330*/  PRMT R68, RZ, 0x7610, R68 ;  /* 0x00007610ff447816 */ /* 0x000fe20000000044 */
[----:B------:R4:W5:Y:S01]  /*0340*/  @P2 LDG.E.EL.U16 R20, [R22.64] ;  /* 0x0000000616142981 */ /* 0x000962000c2e1500 */
[----:B0-----:R-:W-:Y:S01]  /*0350*/  SHF.R.U32.HI R2, RZ, 0x1f, R19 ;  /* 0x0000001fff027819 */ /* 0x001fe20000011613 */
[----:B------:R-:W-:Y:S01]  /*0360*/  IMAD R27, R13, UR4, R58 ;  /* 0x000000040d1b7c24 */ /* 0x000fe2000f8e023a */
[----:B------:R-:W-:Y:S01]  /*0370*/  PRMT R3, RZ, 0x7610, R3 ;  /* 0x00007610ff037816 */ /* 0x000fe20000000003 */
[----:B-1----:R-:W-:Y:S01]  /*0380*/  IMAD.WIDE R6, R25, R0, c[0x0][0x160] ;  /* 0x0000580019067625 */ /* 0x002fe200078e0200 */
[----:B------:R0:W2:Y:S01]  /*0390*/  @P3 LDG.E.EL.U16 R18, [R16.64] ;  /* 0x0000000610123981 */ /* 0x0000a2000c2e1500 */
[----:B------:R-:W-:-:S02]  /*03a0*/  LEA.HI.SX32 R19, R19, R2, 0x17 ;  /* 0x0000000213137211 */ /* 0x000fc400078fbaff */
[----:B------:R-:W-:Y:S01]  /*03b0*/  IMAD R31, R39, UR4, R58 ;  /* 0x00000004271f7c24 */ /* 0x000fe2000f8e023a */
[----:B------:R-:W-:Y:S01]  /*03c0*/  PRMT R15, RZ, 0x7610, R15 ;  /* 0x00007610ff0f7816 */ /* 0x000fe2000000000f */
[-C--:B----4-:R-:W-:Y:S01]  /*03d0*/  IMAD.WIDE R22, R29, R0.reuse, c[0x0][0x168] ;  /* 0x00005a001d167625 */ /* 0x090fe200078e0200 */
[----:B------:R-:W-:Y:S01]  /*03e0*/  PRMT R67, RZ, 0x7610, R67 ;  /* 0x00007610ff437816 */ /* 0x000fe20000000043 */
[----:B------:R1:W4:Y:S01]  /*03f0*/  @P1 LDG.E.EL.U16 R68, [R6.64] ;  /* 0x0000000606441981 */ /* 0x000322000c2e1500 */
[----:B------:R-:W-:Y:S01]  /*0400*/  PRMT R10, RZ, 0x7610, R10 ;  /* 0x00007610ff0a7816 */ /* 0x000fe2000000000a */
[-C--:B------:R-:W-:Y:S01]  /*0410*/  IMAD.WIDE R24, R25, R0.reuse, c[0x0][0x170] ;  /* 0x00005c0019187625 */ /* 0x080fe200078e0200 */
[----:B------:R-:W-:Y:S01]  /*0420*/  PRMT R66, RZ, 0x7610, R66 ;  /* 0x00007610ff427816 */ /* 0x000fe20000000042 */
[----:B------:R1:W2:Y:S02]  /*0430*/  @!P5 LDG.E.EL.U16 R3, [R22.64] ;  /* 0x000000061603d981 */ /* 0x0002a4000c2e1500 */
[CC--:B0-----:R-:W-:Y:S01]  /*0440*/  IMAD.WIDE R16, R27.reuse, R0.reuse, c[0x0][0x160] ;  /* 0x000058001b107625 */ /* 0x0c1fe200078e0200 */
[----:B------:R-:W-:Y:S01]  /*0450*/  MOV R8, 0x4 ;  /* 0x0000000400087802 */ /* 0x000fe20000000f00 */
[----:B------:R0:W2:Y:S02]  /*0460*/  @P1 LDG.E.EL.U16 R15, [R24.64] ;  /* 0x00000006180f1981 */ /* 0x0000a4000c2e1500 */
[-C--:B------:R-:W-:Y:S01]  /*0470*/  IMAD.WIDE R26, R27, R0.reuse, c[0x0][0x170] ;  /* 0x00005c001b1a7625 */ /* 0x080fe200078e0200 */
[----:B------:R-:W-:Y:S01]  /*0480*/  PRMT R2, RZ, 0x7610, R2 ;  /* 0x00007610ff027816 */ /* 0x000fe20000000002 */
[----:B------:R0:W2:Y:S02]  /*0490*/  @P4 LDG.E.EL.U16 R67, [R16.64] ;  /* 0x0000000610434981 */ /* 0x0000a4000c2e1500 */
[----:B-1----:R-:W-:Y:S01]  /*04a0*/  IMAD.WIDE R6, R31, R0, c[0x0][0x160] ;  /* 0x000058001f067625 */ /* 0x002fe200078e0200 */
[----:B------:R-:W-:Y:S01]  /*04b0*/  PRMT R4, RZ, 0x7610, R4 ;  /* 0x00007610ff047816 */ /* 0x000fe20000000004 */
[----:B------:R1:W2:Y:S02]  /*04c0*/  @P4 LDG.E.EL.U16 R10, [R26.64] ;  /* 0x000000061a0a4981 */ /* 0x0002a4000c2e1500 */
[----:B------:R-:W-:-:S02]  /*04d0*/  IMAD R19, R19, UR4, R58 ;  /* 0x0000000413137c24 */ /* 0x000fc4000f8e023a */
[----:B------:R1:W2:Y:S01]  /*04e0*/  @P6 LDG.E.EL.U16 R66, [R6.64] ;  /* 0x0000000606426981 */ /* 0x0002a2000c2e1500 */
[-C--:B0-----:R-:W-:Y:S01]  /*04f0*/  IMAD.WIDE R24, R29, R0.reuse, c[0x0][0x188] ;  /* 0x000062001d187625 */ /* 0x081fe200078e0200 */
[----:B------:R-:W-:Y:S01]  /*0500*/  CS2R R16, SRZ ;  /* 0x0000000000107805 */ /* 0x000fe2000001ff00 */
[----:B------:R-:W-:Y:S02]  /*0510*/  LOP3.LUT R33, R71, 0x50, R74, 0xfe, !PT ;  /* 0x0000005047217812 */ /* 0x000fe400078efe4a */
[----:B-1----:R-:W-:Y:S01]  /*0520*/  IMAD.WIDE R26, R29, R0, c[0x0][0x190] ;  /* 0x000064001d1a7625 */ /* 0x002fe200078e0200 */
[----:B------:R0:W2:Y:S03]  /*0530*/  @!P5 LDG.E.EL.U16 R2, [R24.64] ;  /* 0x000000061802d981 */ /* 0x0000a6000c2e1500 */
[----:B------:R-:W-:Y:S01]  /*0540*/  IMAD.WIDE R6, R19, R8, c[0x0][0x180] ;  /* 0x0000600013067625 */ /* 0x000fe200078e0208 */
[----:B------:R1:W2:Y:S03]  /*0550*/  @!P5 LDG.E.EL.U16 R4, [R26.64] ;  /* 0x000000061a04d981 */ /* 0x0002a6000c2e1500 */
[----:B------:R-:W-:Y:S01]  /*0560*/  IMAD.HI R14, R11, 0x66666667, RZ ;  /* 0x666666670b0e7827 */ /* 0x000fe200078e02ff */
[----:B------:R0:W2:Y:S01]  /*0570*/  @P3 LDG.E.EL R17, [R6.64] ;  /* 0x0000000606113981 */ /* 0x0000a2000c2e1900 */
[----:B------:R-:W-:-:S02]  /*0580*/  ISETP.LT.AND P5, PT, R33, 0x6e00, !P0 ;  /* 0x00006e002100780c */ /* 0x000fc400047a1270 */
[----:B------:R-:W-:Y:S01]  /*0590*/  MOV R21, RZ ;  /* 0x000000ff00157202 */ /* 0x000fe20000000f00 */
[----:B------:R-:W-:Y:S01]  /*05a0*/  IMAD.HI R9, R9, 0x66666667, RZ ;  /* 0x6666666709097827 */ /* 0x000fe200078e02ff */
[----:B------:R-:W-:-:S03]  /*05b0*/  LOP3.LUT R47, R71, 0x60, R74, 0xfe, !PT ;  /* 0x00000060472f7812 */ /* 0x000fc600078efe4a */
[----:B------:R-:W-:Y:S01]  /*05c0*/  IMAD.WIDE R28, R19, R8, c[0x0][0x178] ;  /* 0x00005e00131c7625 */ /* 0x000fe200078e0208 */
[----:B0-----:R-:W-:-:S03]  /*05d0*/  SHF.R.U32.HI R7, RZ, 0x1f, R14 ;  /* 0x0000001fff077819 */ /* 0x001fc6000001160e */
[----:B------:R-:W-:Y:S01]  /*05e0*/  IMAD R25, R33, UR4, R58 ;  /* 0x0000000421197c24 */ /* 0x000fe2000f8e023a */
[----:B------:R-:W-:Y:S01]  /*05f0*/  PRMT R22, RZ, 0x7610, R22 ;  /* 0x00007610ff167816 */ /* 0x000fe20000000016 */
[----:B------:R-:W-:Y:S01]  /*0600*/  IMAD.HI R13, R13, 0x66666667, RZ ;  /* 0x666666670d0d7827 */ /* 0x000fe200078e02ff */
[----:B------:R-:W-:Y:S01]  /*0610*/  LEA.HI.SX32 R7, R14, R7, 0x17 ;  /* 0x000000070e077211 */ /* 0x000fe200078fbaff */
[----:B------:R0:W2:Y:S01]  /*0620*/  @P3 LDG.E.EL R21, [R28.64] ;  /* 0x000000061c153981 */ /* 0x0000a2000c2e1900 */
[----:B------:R-:W-:Y:S01]  /*0630*/  SHF.R.U32.HI R14, RZ, 0x1f, R9 ;  /* 0x0000001fff0e7819 */ /* 0x000fe20000011609 */
[----:B-1----:R-:W-:Y:S01]  /*0640*/  IMAD.WIDE R26, R25, R0, c[0x0][0x160] ;  /* 0x00005800191a7625 */ /* 0x002fe200078e0200 */
[----:B------:R-:W-:-:S03]  /*0650*/  ISETP.LT.AND P3, PT, R47, 0x6e00, !P0 ;  /* 0x00006e002f00780c */ /* 0x000fc60004761270 */
[-C--:B------:R-:W-:Y:S01]  /*0660*/  IMAD.WIDE R24, R25, R0.reuse, c[0x0][0x170] ;  /* 0x00005c0019187625 */ /* 0x080fe200078e0200 */
[----:B------:R-:W-:Y:S02]  /*0670*/  PRMT R12, RZ, 0x7610, R12 ;  /* 0x00007610ff0c7816 */ /* 0x000fe4000000000c */
[----:B------:R-:W-:Y:S01]  /*0680*/  PRMT R65, RZ, 0x7610, R65 ;  /* 0x00007610ff417816 */ /* 0x000fe20000000041 */
[--C-:B------:R-:W-:Y:S01]  /*0690*/  IMAD R7, R7, UR4, R58.reuse ;  /* 0x0000000407077c24 */ /* 0x100fe2000f8e023a */
[----:B------:R-:W-:Y:S01]  /*06a0*/  SHF.R.U32.HI R32, RZ, 0x1f, R13 ;  /* 0x0000001fff207819 */ /* 0x000fe2000001160d */
[----:B------:R-:W-:Y:S01]  /*06b0*/  IMAD.WIDE R30, R31, R0, c[0x0][0x170] ;  /* 0x00005c001f1e7625 */ /* 0x000fe200078e0200 */
[----:B------:R-:W-:Y:S01]  /*06c0*/  LEA.HI.SX32 R19, R9, R14, 0x17 ;  /* 0x0000000e09137211 */ /* 0x000fe200078fbaff */
[----:B------:R1:W2:Y:S02]  /*06d0*/  @P5 LDG.E.EL.U16 R22, [R24.64] ;  /* 0x0000000618165981 */ /* 0x0002a4000c2e1500 */
[----:B0-----:R-:W-:Y:S01]  /*06e0*/  IMAD R29, R47, UR4, R58 ;  /* 0x000000042f1d7c24 */ /* 0x001fe2000f8e023a */
[----:B------:R-:W-:Y:S01]  /*06f0*/  LEA.HI.SX32 R23, R13, R32, 0x17 ;  /* 0x000000200d177211 */ /* 0x000fe200078fbaff */
[----:B------:R0:W2:Y:S01]  /*0700*/  @P6 LDG.E.EL.U16 R12, [R30.64] ;  /* 0x000000061e0c6981 */ /* 0x0000a2000c2e1500 */
[----:B------:R-:W-:Y:S01]  /*0710*/  PRMT R64, RZ, 0x7610, R64 ;  /* 0x00007610ff407816 */ /* 0x000fe20000000040 */
[----:B------:R-:W-:Y:S01]  /*0720*/  IMAD R19, R19, UR4, R58 ;  /* 0x0000000413137c24 */ /* 0x000fe2000f8e023a */
[----:B------:R-:W-:Y:S01]  /*0730*/  MOV R6, RZ ;  /* 0x000000ff00067202 */ /* 0x000fe20000000f00 */
[----:B------:R0:W2:Y:S01]  /*0740*/  @P5 LDG.E.EL.U16 R65, [R26.64] ;  /* 0x000000061a415981 */ /* 0x0000a2000c2e1500 */
[----:B-1----:R-:W-:Y:S01]  /*0750*/  IMAD.WIDE R24, R7, R8, c[0x0][0x180] ;  /* 0x0000600007187625 */ /* 0x002fe200078e0208 */
[----:B------:R-:W-:-:S03]  /*0760*/  PRMT R11, RZ, 0x7610, R11 ;  /* 0x00007610ff0b7816 */ /* 0x000fc6000000000b */
[----:B0-----:R-:W-:Y:S01]  /*0770*/  IMAD.WIDE R30, R29, R0, c[0x0][0x160] ;  /* 0x000058001d1e7625 */ /* 0x001fe200078e0200 */
[----:B------:R-:W-:Y:S01]  /*0780*/  LOP3.LUT R35, R71, 0x70, R74, 0xfe, !PT ;  /* 0x0000007047237812 */ /* 0x000fe200078efe4a */
[----:B------:R0:W2:Y:S02]  /*0790*/  @P2 LDG.E.EL R16, [R24.64] ;  /* 0x0000000618102981 */ /* 0x0000a4000c2e1900 */
[----:B------:R-:W-:Y:S01]  /*07a0*/  IMAD.WIDE R26, R7, R8, c[0x0][0x178] ;  /* 0x00005e00071a7625 */ /* 0x000fe200078e0208 */
[----:B------:R-:W-:Y:S01]  /*07b0*/  MOV R9, RZ ;  /* 0x000000ff00097202 */ /* 0x000fe20000000f00 */
[----:B------:R1:W2:Y:S02]  /*07c0*/  @P3 LDG.E.EL.U16 R64, [R30.64] ;  /* 0x000000061e403981 */ /* 0x0002a4000c2e1500 */
[----:B------:R-:W-:Y:S01]  /*07d0*/  IMAD.WIDE R28, R29, R0, c[0x0][0x170] ;  /* 0x00005c001d1c7625 */ /* 0x000fe200078e0200 */
[----:B------:R-:W-:Y:S01]  /*07e0*/  MOV R14, RZ ;  /* 0x000000ff000e7202 */ /* 0x000fe20000000f00 */
[----:B------:R1:W2:Y:S02]  /*07f0*/  @P2 LDG.E.EL R6, [R26.64] ;  /* 0x000000061a062981 */ /* 0x0002a4000c2e1900 */
[----:B------:R-:W-:-:S02]  /*0800*/  IMAD R23, R23, UR4, R58 ;  /* 0x0000000417177c24 */ /* 0x000fc4000f8e023a */
[-C--:B0-----:R-:W-:Y:S01]  /*0810*/  IMAD.WIDE R24, R19, R8.reuse, c[0x0][0x180] ;  /* 0x0000600013187625 */ /* 0x081fe200078e0208 */
[----:B------:R-:W-:Y:S01]  /*0820*/  ISETP.LT.AND P2, PT, R35, 0x6e00, !P0 ;  /* 0x00006e002300780c */ /* 0x000fe20004741270 */
[----:B------:R0:W2:Y:S02]  /*0830*/  @P3 LDG.E.EL.U16 R11, [R28.64] ;  /* 0x000000061c0b3981 */ /* 0x0000a4000c2e1500 */
[----:B------:R-:W-:Y:S01]  /*0840*/  IMAD.HI R32, R39, 0x66666667, RZ ;  /* 0x6666666727207827 */ /* 0x000fe200078e02ff */
[----:B------:R-:W-:Y:S01]  /*0850*/  MOV R7, RZ ;  /* 0x000000ff00077202 */ /* 0x000fe20000000f00 */
[----:B------:R0:W2:Y:S02]  /*0860*/  @P1 LDG.E.EL R9, [R24.64] ;  /* 0x0000000618091981 */ /* 0x0000a4000c2e1900 */
[-C--:B-1----:R-:W-:Y:S01]  /*0870*/  IMAD.WIDE R30, R19, R8.reuse, c[0x0][0x178] ;  /* 0x00005e00131e7625 */ /* 0x082fe200078e0208 */
[----:B------:R-:W-:Y:S02]  /*0880*/  MOV R13, RZ ;  /* 0x000000ff000d7202 */ /* 0x000fe40000000f00 */
[--C-:B------:R-:W-:Y:S01]  /*0890*/  LOP3.LUT R41, R71, 0x80, R74.reuse, 0xfe, !PT ;  /* 0x0000008047297812 */ /* 0x100fe200078efe4a */
[----:B------:R-:W-:Y:S01]  /*08a0*/  IMAD.WIDE R26, R23, R8, c[0x0][0x180] ;  /* 0x00006000171a7625 */ /* 0x000fe200078e0208 */
[----:B------:R1:W2:Y:S01]  /*08b0*/  @P1 LDG.E.EL R14, [R30.64] ;  /* 0x000000061e0e1981 */ /* 0x0002a2000c2e1900 */
[----:B------:R-:W-:-:S02]  /*08c0*/  LOP3.LUT R45, R71, 0x90, R74, 0xfe, !PT ;  /* 0x00000090472d7812 */ /* 0x000fc400078efe4a */
[----:B0-----:R-:W-:Y:S01]  /*08d0*/  IMAD.WIDE R28, R23, R8, c[0x0][0x178] ;  /* 0x00005e00171c7625 */ /* 0x001fe200078e0208 */
[----:B------:R-:W-:Y:S01]  /*08e0*/  SHF.R.U32.HI R25, RZ, 0x1f, R32 ;  /* 0x0000001fff197819 */ /* 0x000fe20000011620 */
[----:B------:R0:W2:Y:S02]  /*08f0*/  @P4 LDG.E.EL R7, [R26.64] ;  /* 0x000000061a074981 */ /* 0x0000a4000c2e1900 */
[--C-:B------:R-:W-:Y:S01]  /*0900*/  IMAD R43, R35, UR4, R58.reuse ;  /* 0x00000004232b7c24 */ /* 0x100fe2000f8e023a */
[----:B------:R-:W-:Y:S01]  /*0910*/  ISETP.LT.AND P1, PT, R41, 0x6e00, !P0 ;  /* 0x00006e002900780c */ /* 0x000fe20004721270 */
[----:B------:R1:W2:Y:S01]  /*0920*/  @P4 LDG.E.EL R13, [R28.64] ;  /* 0x000000061c0d4981 */ /* 0x0002a2000c2e1900 */
[----:B------:R-:W-:Y:S01]  /*0930*/  PRMT R63, RZ, 0x7610, R63 ;  /* 0x00007610ff3f7816 */ /* 0x000fe2000000003f */
[----:B------:R-:W-:Y:S01]  /*0940*/  IMAD.WIDE R36, R43, R0, c[0x0][0x160] ;  /* 0x000058002b247625 */ /* 0x000fe200078e0200 */
[----:B------:R-:W-:Y:S02]  /*0950*/  ISETP.LT.AND P4, PT, R45, 0x6e00, !P0 ;  /* 0x00006e002d00780c */ /* 0x000fe40004781270 */
[----:B0-----:R-:W-:Y:S01]  /*0960*/  LEA.HI.SX32 R27, R32, R25, 0x17 ;  /* 0x00000019201b7211 */ /* 0x001fe200078fbaff */
[----:B------:R-:W-:Y:S01]  /*0970*/  IMAD.HI R34, R33, 0x66666667, RZ ;  /* 0x6666666721227827 */ /* 0x000fe200078e02ff */
[----:B------:R-:W-:Y:S01]  /*0980*/  PRMT R19, RZ, 0x7610, R19 ;  /* 0x00007610ff137816 */ /* 0x000fe20000000013 */
[----:B------:R0:W2:Y:S02]  /*0990*/  @P2 LDG.E.EL.U16 R63, [R36.64] ;  /* 0x00000006243f2981 */ /* 0x0000a4000c2e1500 */
[----:B-1----:R-:W-:-:S02]  /*09a0*/  IMAD R29, R41, UR4, R58 ;  /* 0x00000004291d7c24 */ /* 0x002fc4000f8e023a */
[----:B------:R-:W-:Y:S01]  /*09b0*/  IMAD.WIDE R30, R43, R0, c[0x0][0x170] ;  /* 0x00005c002b1e7625 */ /* 0x000fe200078e0200 */
[----:B------:R-:W-:-:S03]  /*09c0*/  PRMT R62, RZ, 0x7610, R62 ;  /* 0x00007610ff3e7816 */ /* 0x000fc6000000003e */
[----:B------:R-:W-:Y:S01]  /*09d0*/  IMAD R43, R27, UR4, R58 ;  /* 0x000000041b2b7c24 */ /* 0x000fe2000f8e023a */
[----:B------:R-:W-:Y:S01]  /*09e0*/  SHF.R.U32.HI R51, RZ, 0x1f, R34 ;  /* 0x0000001fff337819 */ /* 0x000fe20000011622 */
[----:B------:R-:W-:Y:S01]  /*09f0*/  IMAD R49, R45, UR4, R58 ;  /* 0x000000042d317c24 */ /* 0x000fe2000f8e023a */
[----:B------:R-:W-:Y:S01]  /*0a00*/  MOV R25, RZ ;  /* 0x000000ff00197202 */ /* 0x000fe20000000f00 */
[----:B0-----:R-:W-:Y:S01]  /*0a10*/  IMAD.WIDE R36, R29, R0, c[0x0][0x160] ;  /* 0x000058001d247625 */ /* 0x001fe200078e0200 */
[----:B------:R-:W-:Y:S01]  /*0a20*/  PRMT R24, RZ, 0x7610, R24 ;  /* 0x00007610ff187816 */ /* 0x000fe20000000018 */
[----:B------:R0:W2:Y:S01]  /*0a30*/  @P2 LDG.E.EL.U16 R19, [R30.64] ;  /* 0x000000061e132981 */ /* 0x0000a2000c2e1500 */
[----:B------:R-:W-:Y:S01]  /*0a40*/  MOV R26, RZ ;  /* 0x000000ff001a7202 */ /* 0x000fe20000000f00 */
[----:B------:R-:W-:Y:S01]  /*0a50*/  IMAD.WIDE R32, R43, R8, c[0x0][0x178] ;  /* 0x00005e002b207625 */ /* 0x000fe200078e0208 */
[----:B------:R-:W-:Y:S01]  /*0a60*/  LEA.HI.SX32 R51, R34, R51, 0x17 ;  /* 0x0000003322337211 */ /* 0x000fe200078fbaff */
[----:B------:R1:W2:Y:S02]  /*0a70*/  @P1 LDG.E.EL.U16 R62, [R36.64] ;  /* 0x00000006243e1981 */ /* 0x0002a4000c2e1500 */
[----:B------:R-:W-:Y:S01]  /*0a80*/  IMAD.WIDE R38, R49, R0, c[0x0][0x160] ;  /* 0x0000580031267625 */ /* 0x000fe200078e0200 */
[----:B------:R-:W-:Y:S01]  /*0a90*/  PRMT R27, RZ, 0x7610, R27 ;  /* 0x00007610ff1b7816 */ /* 0x000fe2000000001b */
[----:B------:R1:W2:Y:S02]  /*0aa0*/  @P6 LDG.E.EL R25, [R32.64] ;  /* 0x0000000620196981 */ /* 0x0002a4000c2e1900 */
[----:B0-----:R-:W-:Y:S01]  /*0ab0*/  IMAD.WIDE R30, R43, R8, c[0x0][0x180] ;  /* 0x000060002b1e7625 */ /* 0x001fe200078e0208 */
[----:B------:R-:W-:Y:S01]  /*0ac0*/  LOP3.LUT R43, R71, 0xa0, R74, 0xfe, !PT ;  /* 0x000000a0472b7812 */ /* 0x000fe200078efe4a */
[----:B------:R0:W2:Y:S02]  /*0ad0*/  @P4 LDG.E.EL.U16 R24, [R38.64] ;  /* 0x0000000626184981 */ /* 0x0000a4000c2e1500 */
[----:B------:R-:W-:Y:S01]  /*0ae0*/  IMAD.HI R47, R47, 0x66666667, RZ ;  /* 0x666666672f2f7827 */ /* 0x000fe200078e02ff */
[----:B------:R-:W-:Y:S01]  /*0af0*/  PRMT R23, RZ, 0x7610, R23 ;  /* 0x00007610ff177816 */ /* 0x000fe20000000017 */
[----:B------:R0:W2:Y:S02]  /*0b00*/  @P6 LDG.E.EL R26, [R30.64] ;  /* 0x000000061e1a6981 */ /* 0x0000a4000c2e1900 */
[----:B-1----:R-:W-:Y:S01]  /*0b10*/  IMAD.WIDE R36, R49, R0, c[0x0][0x170] ;  /* 0x00005c0031247625 */ /* 0x002fe200078e0200 */
[----:B------:R-:W-:-:S03]  /*0b20*/  SHF.R.U32.HI R32, RZ, 0x1f, R47 ;  /* 0x0000001fff207819 */ /* 0x000fc6000001162f */
[----:B------:R-:W-:Y:S01]  /*0b30*/  IMAD.WIDE R28, R29, R0, c[0x0][0x170] ;  /* 0x00005c001d1c7625 */ /* 0x000fe200078e0200 */
[----:B------:R-:W-:Y:S01]  /*0b40*/  ISETP.LT.AND P6, PT, R43, 0x6e00, !P0 ;  /* 0x00006e002b00780c */ /* 0x000fe200047c1270 */
[----:B------:R1:W2:Y:S02]  /*0b50*/  @P4 LDG.E.EL.U16 R27, [R36.64] ;  /* 0x00000006241b4981 */ /* 0x0002a4000c2e1500 */
[--C-:B0-----:R-:W-:Y:S01]  /*0b60*/  IMAD R39, R51, UR4, R58.reuse ;  /* 0x0000000433277c24 */ /* 0x101fe2000f8e023a */
[----:B------:R-:W-:Y:S01]  /*0b70*/  CS2R R30, SRZ ;  /* 0x00000000001e7805 */ /* 0x000fe2000001ff00 */
[----:B------:R0:W2:Y:S01]  /*0b80*/  @P1 LDG.E.EL.U16 R23, [R28.64] ;  /* 0x000000061c171981 */ /* 0x0000a2000c2e1500 */
[----:B------:R-:W-:Y:S02]  /*0b90*/  IMAD R53, R43, UR4, R58 ;  /* 0x000000042b357c24 */ /* 0x000fe4000f8e023a */
[----:B------:R-:W-:Y:S01]  /*0ba0*/  IMAD.WIDE R48, R39, R8, c[0x0][0x178] ;  /* 0x00005e0027307625 */ /* 0x000fe200078e0208 */
[----:B-1----:R-:W-:-:S03]  /*0bb0*/  LEA.HI.SX32 R37, R47, R32, 0x17 ;  /* 0x000000202f257211 */ /* 0x002fc600078fbaff */
[----:B------:R-:W-:Y:S01]  /*0bc0*/  IMAD.HI R36, R35, 0x66666667, RZ ;  /* 0x6666666723247827 */ /* 0x000fe200078e02ff */
[----:B0-----:R-:W-:-:S03]  /*0bd0*/  MOV R28, RZ ;  /* 0x000000ff001c7202 */ /* 0x001fc60000000f00 */
[----:B------:R-:W-:Y:S01]  /*0be0*/  IMAD.WIDE R38, R39, R8, c[0x0][0x180] ;  /* 0x0000600027267625 */ /* 0x000fe200078e0208 */
[----:B------:R-:W-:Y:S02]  /*0bf0*/  PRMT R29, RZ, 0x7610, R29 ;  /* 0x00007610ff1d7816 */ /* 0x000fe4000000001d */
[----:B------:R-:W-:Y:S01]  /*0c00*/  LOP3.LUT R47, R71, 0xb0, R74, 0xfe, !PT ;  /* 0x000000b0472f7812 */ /* 0x000fe200078efe4a */
[----:B------:R-:W-:Y:S01]  /*0c10*/  IMAD.WIDE R50, R53, R0, c[0x0][0x160] ;  /* 0x0000580035327625 */ /* 0x000fe200078e0200 */
[----:B------:R0:W2:Y:S03]  /*0c20*/  @P5 LDG.E.EL R28, [R48.64] ;  /* 0x00000006301c5981 */ /* 0x0000a6000c2e1900 */
[----:B------:R-:W-:Y:S01]  /*0c30*/  IMAD R35, R37, UR4, R58 ;  /* 0x0000000425237c24 */ /* 0x000fe2000f8e023a */
[----:B------:R-:W-:Y:S01]  /*0c40*/  SHF.R.U32.HI R37, RZ, 0x1f, R36 ;  /* 0x0000001fff257819 */ /* 0x000fe20000011624 */
[----:B------:R1:W3:Y:S01]  /*0c50*/  @P5 LDG.E.EL R30, [R38.64] ;  /* 0x00000006261e5981 */ /* 0x0002e2000c2e1900 */
[----:B------:R-:W-:-:S02]  /*0c60*/  ISETP.LT.AND P5, PT, R47, 0x6e00, !P0 ;  /* 0x00006e002f00780c */ /* 0x000fc400047a1270 */
[----:B------:R-:W-:Y:S01]  /*0c70*/  LEA.HI.SX32 R37, R36, R37, 0x17 ;  /* 0x0000002524257211 */ /* 0x000fe200078fbaff */
[----:B------:R0:W3:Y:S01]  /*0c80*/  @P6 LDG.E.EL.U16 R29, [R50.64] ;  /* 0x00000006321d6981 */ /* 0x0000e2000c2e1500 */
[----:B------:R-:W-:Y:S01]  /*0c90*/  PRMT R36, RZ, 0x7610, R36 ;  /* 0x00007610ff247816 */ /* 0x000fe20000000024 */
[----:B------:R-:W-:Y:S01]  /*0ca0*/  IMAD.WIDE R60, R35, R8, c[0x0][0x180] ;  /* 0x00006000233c7625 */ /* 0x000fe200078e0208 */
[----:B------:R-:W-:-:S03]  /*0cb0*/  MOV R32, RZ ;  /* 0x000000ff00207202 */ /* 0x000fc60000000f00 */
[--C-:B------:R-:W-:Y:S02]  /*0cc0*/  IMAD R77, R37, UR4, R58.reuse ;  /* 0x00000004254d7c24 */ /* 0x100fe4000f8e023a */
[----:B0-----:R-:W-:Y:S01]  /*0cd0*/  IMAD R51, R47, UR4, R58 ;  /* 0x000000042f337c24 */ /* 0x001fe2000f8e023a */
[----:B------:R-:W-:Y:S01]  /*0ce0*/  PRMT R33, RZ, 0x7610, R33 ;  /* 0x00007610ff217816 */ /* 0x000fe20000000021 */
[----:B-1----:R-:W-:Y:S01]  /*0cf0*/  IMAD.WIDE R38, R35, R8, c[0x0][0x178] ;  /* 0x00005e0023267625 */ /* 0x002fe200078e0208 */
[----:B------:R-:W-:Y:S01]  /*0d00*/  MOV R35, RZ ;  /* 0x000000ff00237202 */ /* 0x000fe20000000f00 */
[----:B------:R0:W3:Y:S02]  /*0d10*/  @P3 LDG.E.EL R32, [R60.64] ;  /* 0x000000063c203981 */ /* 0x0000e4000c2e1900 */
[CC--:B------:R-:W-:Y:S01]  /*0d20*/  IMAD.WIDE R54, R51.reuse, R0.reuse, c[0x0][0x160] ;  /* 0x0000580033367625 */ /* 0x0c0fe200078e0200 */
[----:B------:R-:W-:Y:S01]  /*0d30*/  MOV R37, RZ ;  /* 0x000000ff00257202 */ /* 0x000fe20000000f00 */
[----:B------:R1:W3:Y:S02]  /*0d40*/  @P3 LDG.E.EL R31, [R38.64] ;  /* 0x00000006261f3981 */ /* 0x0002e4000c2e1900 */
[----:B------:R-:W-:Y:S01]  /*0d50*/  IMAD.WIDE R50, R51, R0, c[0x0][0x170] ;  /* 0x00005c0033327625 */ /* 0x000fe200078e0200 */
[----:B------:R-:W-:-:S03]  /*0d60*/  LOP3.LUT R49, R71, 0xc0, R74, 0xfe, !PT ;  /* 0x000000c047317812 */ /* 0x000fc600078efe4a */
[CC--:B------:R-:W-:Y:S01]  /*0d70*/  IMAD.WIDE R56, R77.reuse, R8.reuse, c[0x0][0x178] ;  /* 0x00005e004d387625 */ /* 0x0c0fe200078e0208 */
[----:B------:R0:W3:Y:S03]  /*0d80*/  @P5 LDG.E.EL.U16 R36, [R50.64] ;  /* 0x0000000632245981 */ /* 0x0000e6000c2e1500 */
[----:B------:R-:W-:-:S04]  /*0d90*/  IMAD.WIDE R76, R77, R8, c[0x0][0x180] ;  /* 0x000060004d4c7625 */ /* 0x000fc800078e0208 */
[----:B------:R-:W-:Y:S01]  /*0da0*/  IMAD.HI R42, R41, 0x66666667, RZ ;  /* 0x66666667292a7827 */ /* 0x000fe200078e02ff */
[----:B------:R-:W-:Y:S01]  /*0db0*/  PRMT R34, RZ, 0x7610, R34 ;  /* 0x00007610ff227816 */ /* 0x000fe20000000022 */
[----:B------:R1:W3:Y:S01]  /*0dc0*/  @P2 LDG.E.EL R35, [R56.64] ;  /* 0x0000000638232981 */ /* 0x0002e2000c2e1900 */
[----:B0-----:R-:W-:Y:S01]  /*0dd0*/  LOP3.LUT R51, R71, 0xd0, R74, 0xfe, !PT ;  /* 0x000000d047337812 */ /* 0x001fe200078efe4a */
[----:B------:R-:W-:Y:S01]  /*0de0*/  IMAD.WIDE R52, R53, R0, c[0x0][0x170] ;  /* 0x00005c0035347625 */ /* 0x000fe200078e0200 */
[----:B------:R-:W-:Y:S01]  /*0df0*/  ISETP.LT.AND P3, PT, R49, 0x6e00, !P0 ;  /* 0x00006e003100780c */ /* 0x000fe20004761270 */
[----:B------:R0:W3:Y:S01]  /*0e00*/  @P2 LDG.E.EL R37, [R76.64] ;  /* 0x000000064c252981 */ /* 0x0000e2000c2e1900 */
[----:B------:R-:W-:Y:S01]  /*0e10*/  ISETP.LT.AND P2, PT, R51, 0x6e00, !P0 ;  /* 0x00006e003300780c */ /* 0x000fe20004741270 */
[----:B------:R-:W-:Y:S02]  /*0e20*/  IMAD.HI R46, R45, 0x66666667, RZ ;  /* 0x666666672d2e7827 */ /* 0x000fe400078e02ff */
[----:B------:R0:W3:Y:S01]  /*0e30*/  @P6 LDG.E.EL.U16 R33, [R52.64] ;  /* 0x0000000634216981 */ /* 0x0000e2000c2e1500 */
[----:B-1----:R-:W-:Y:S01]  /*0e40*/  SHF.R.U32.HI R57, RZ, 0x1f, R42 ;  /* 0x0000001fff397819 */ /* 0x002fe2000001162a */
[----:B------:R-:W-:-:S02]  /*0e50*/  IMAD R61, R51, UR4, R58 ;  /* 0x00000004333d7c24 */ /* 0x000fc4000f8e023a */
[----:B------:R1:W3:Y:S01]  /*0e60*/  @P5 LDG.E.EL.U16 R34, [R54.64] ;  /* 0x0000000636225981 */ /* 0x0002e2000c2e1500 */
[----:B------:R-:W-:Y:S01]  /*0e70*/  LEA.HI.SX32 R57, R42, R57, 0x17 ;  /* 0x000000392a397211 */ /* 0x000fe200078fbaff */
[----:B0-----:R-:W-:Y:S01]  /*0e80*/  IMAD R53, R49, UR4, R58 ;  /* 0x0000000431357c24 */ /* 0x001fe2000f8e023a */
[----:B------:R-:W-:Y:S02]  /*0e90*/  PRMT R38, RZ, 0x7610, R38 ;  /* 0x00007610ff267816 */ /* 0x000fe40000000026 */
[----:B------:R-:W-:Y:S01]  /*0ea0*/  PRMT R39, RZ, 0x7610, R39 ;  /* 0x00007610ff277816 */ /* 0x000fe20000000027 */
[CC--:B-1----:R-:W-:Y:S01]  /*0eb0*/  IMAD.WIDE R54, R53.reuse, R0.reuse, c[0x0][0x160] ;  /* 0x0000580035367625 */ /* 0x0c2fe200078e0200 */
[----:B------:R-:W-:Y:S02]  /*0ec0*/  SHF.R.U32.HI R45, RZ, 0x1f, R46 ;  /* 0x0000001fff2d7819 */ /* 0x000fe4000001162e */
[----:B------:R-:W-:Y:S01]  /*0ed0*/  PRMT R40, RZ, 0x7610, R40 ;  /* 0x00007610ff287816 */ /* 0x000fe20000000028 */
[----:B------:R-:W-:Y:S01]  /*0ee0*/  IMAD.WIDE R52, R53, R0, c[0x0][0x170] ;  /* 0x00005c0035347625 */ /* 0x000fe200078e0200 */
[----:B------:R-:W-:Y:S01]  /*0ef0*/  LEA.HI.SX32 R45, R46, R45, 0x17 ;  /* 0x0000002d2e2d7211 */ /* 0x000fe200078fbaff */
[----:B------:R0:W4:Y:S02]  /*0f00*/  @P3 LDG.E.EL.U16 R38, [R54.64] ;  /* 0x0000000636263981 */ /* 0x000124000c2e1500 */
[----:B------:R-:W-:-:S02]  /*0f10*/  IMAD.HI R44, R43, 0x66666667, RZ ;  /* 0x666666672b2c7827 */ /* 0x000fc400078e02ff */
[----:B------:R1:W4:Y:S02]  /*0f20*/  @P3 LDG.E.EL.U16 R39, [R52.64] ;  /* 0x0000000634273981 */ /* 0x000324000c2e1500 */
[----:B------:R-:W-:Y:S01]  /*0f30*/  IMAD.WIDE R76, R61, R0, c[0x0][0x160] ;  /* 0x000058003d4c7625 */ /* 0x000fe200078e0200 */
[----:B------:R-:W-:-:S03]  /*0f40*/  CS2R R42, SRZ ;  /* 0x00000000002a7805 */ /* 0x000fc6000001ff00 */
[----:B------:R-:W-:Y:S01]  /*0f50*/  IMAD R57, R57, UR4, R58 ;  /* 0x0000000439397c24 */ /* 0x000fe2000f8e023a */
[----:B0-----:R-:W-:Y:S01]  /*0f60*/  SHF.R.U32.HI R55, RZ, 0x1f, R44 ;  /* 0x0000001fff377819 */ /* 0x001fe2000001162c */
[----:B------:R0:W4:Y:S01]  /*0f70*/  @P2 LDG.E.EL.U16 R40, [R76.64] ;  /* 0x000000064c282981 */ /* 0x000122000c2e1500 */
[----:B------:R-:W-:Y:S01]  /*0f80*/  PRMT R41, RZ, 0x7610, R41 ;  /* 0x00007610ff297816 */ /* 0x000fe20000000029 */
[----:B-1----:R-:W-:Y:S01]  /*0f90*/  IMAD.WIDE R52, R57, R8, c[0x0][0x178] ;  /* 0x00005e0039347625 */ /* 0x002fe200078e0208 */
[----:B------:R-:W-:-:S03]  /*0fa0*/  LEA.HI.SX32 R55, R44, R55, 0x17 ;  /* 0x000000372c377211 */ /* 0x000fc600078fbaff */
[----:B------:R-:W-:Y:S01]  /*0fb0*/  IMAD.WIDE R60, R61, R0, c[0x0][0x170] ;  /* 0x00005c003d3c7625 */ /* 0x000fe200078e0200 */
[----:B------:R1:W4:Y:S03]  /*0fc0*/  @P1 LDG.E.EL R42, [R52.64] ;  /* 0x00000006342a1981 */ /* 0x000326000c2e1900 */
[----:B0-----:R-:W-:Y:S01]  /*0fd0*/  IMAD R77, R45, UR4, R58 ;  /* 0x000000042d4d7c24 */ /* 0x001fe2000f8e023a */
[----:B------:R0:W4:Y:S01]  /*0fe0*/  @P2 LDG.E.EL.U16 R41, [R60.64] ;  /* 0x000000063c292981 */ /* 0x000122000c2e1500 */
[----:B------:R-:W-:Y:S01]  /*0ff0*/  IMAD.HI R46, R47, 0x66666667, RZ ;  /* 0x666666672f2e7827 */ /* 0x000fe200078e02ff */
[----:B------:R-:W-:-:S03]  /*1000*/  CS2R R44, SRZ ;  /* 0x00000000002c7805 */ /* 0x000fc6000001ff00 */
[----:B------:R-:W-:-:S04]  /*1010*/  IMAD.WIDE R56, R57, R8, c[0x0][0x180] ;  /* 0x0000600039387625 */ /* 0x000fc800078e0208 */
[----:B-1----:R-:W-:Y:S01]  /*1020*/  IMAD.WIDE R52, R77, R8, c[0x0][0x178] ;  /* 0x00005e004d347625 */ /* 0x002fe200078e0208 */
[----:B0-----:R-:W-:Y:S01]  /*1030*/  SHF.R.U32.HI R61, RZ, 0x1f, R46 ;  /* 0x0000001fff3d7819 */ /* 0x001fe2000001162e */
[----:B------:R0:W4:Y:S02]  /*1040*/  @P1 LDG.E.EL R43, [R56.64] ;  /* 0x00000006382b1981 */ /* 0x000124000c2e1900 */
[----:B------:R-:W-:Y:S01]  /*1050*/  IMAD.HI R50, R49, 0x66666667, RZ ;  /* 0x6666666731327827 */ /* 0x000fe200078e02ff */
[----:B------:R-:W-:Y:S01]  /*1060*/  LEA.HI.SX32 R61, R46, R61, 0x17 ;  /* 0x0000003d2e3d7211 */ /* 0x000fe200078fbaff */
[----:B------:R1:W4:Y:S02]  /*1070*/  @P4 LDG.E.EL R44, [R52.64] ;  /* 0x00000006342c4981 */ /* 0x000324000c2e1900 */
[----:B------:R-:W-:Y:S01]  /*1080*/  IMAD R55, R55, UR4, R58 ;  /* 0x0000000437377c24 */ /* 0x000fe2000f8e023a */
[----:B------:R-:W-:-:S03]  /*1090*/  CS2R R46, SRZ ;  /* 0x00000000002e7805 */ /* 0x000fc6000001ff00 */
[----:B0-----:R-:W-:Y:S01]  /*10a0*/  IMAD.WIDE R56, R55, R8, c[0x0][0x178] ;  /* 0x00005e0037387625 */ /* 0x001fe200078e0208 */
[----:B-1----:R-:W-:-:S03]  /*10b0*/  SHF.R.U32.HI R53, RZ, 0x1f, R50 ;  /* 0x0000001fff357819 */ /* 0x002fc60000011632 */
[-C--:B------:R-:W-:Y:S01]  /*10c0*/  IMAD.WIDE R54, R55, R8.reuse, c[0x0][0x180] ;  /* 0x0000600037367625 */ /* 0x080fe200078e0208 */
[----:B------:R0:W4:Y:S01]  /*10d0*/  @P6 LDG.E.EL R46, [R56.64] ;  /* 0x00000006382e6981 */ /* 0x000122000c2e1900 */
[----:B------:R-:W-:Y:S02]  /*10e0*/  LEA.HI.SX32 R53, R50, R53, 0x17 ;  /* 0x0000003532357211 */ /* 0x000fe400078fbaff */
[----:B------:R-:W-:Y:S01]  /*10f0*/  IMAD.HI R52, R51, 0x66666667, RZ ;  /* 0x6666666733347827 */ /* 0x000fe200078e02ff */
[----:B------:R1:W4:Y:S03]  /*1100*/  @P6 LDG.E.EL R47, [R54.64] ;  /* 0x00000006362f6981 */ /* 0x000326000c2e1900 */
[----:B------:R-:W-:Y:S01]  /*1110*/  IMAD.WIDE R76, R77, R8, c[0x0][0x180] ;  /* 0x000060004d4c7625 */ /* 0x000fe200078e0208 */
[----:B------:R-:W-:-:S03]  /*1120*/  CS2R R50, SRZ ;  /* 0x0000000000327805 */ /* 0x000fc6000001ff00 */
[----:B------:R-:W-:Y:S01]  /*1130*/  IMAD R53, R53, UR4, R58 ;  /* 0x0000000435357c24 */ /* 0x000fe2000f8e023a */
[----:B------:R5:W4:Y:S01]  /*1140*/  @P4 LDG.E.EL R45, [R76.64] ;  /* 0x000000064c2d4981 */ /* 0x000b22000c2e1900 */
[----:B-1----:R-:W-:Y:S01]  /*1150*/  SHF.R.U32.HI R55, RZ, 0x1f, R52 ;  /* 0x0000001fff377819 */ /* 0x002fe20000011634 */
[----:B------:R-:W-:Y:S01]  /*1160*/  IMAD R61, R61, UR4, R58 ;  /* 0x000000043d3d7c24 */ /* 0x000fe2000f8e023a */
[----:B------:R-:W-:Y:S01]  /*1170*/  CS2R R48, SRZ ;  /* 0x0000000000307805 */ /* 0x000fe2000001ff00 */
[----:B0-----:R-:W-:Y:S01]  /*1180*/  IMAD.WIDE R56, R53, R8, c[0x0][0x178] ;  /* 0x00005e0035387625 */ /* 0x001fe200078e0208 */
[----:B------:R-:W-:-:S03]  /*1190*/  LEA.HI.SX32 R55, R52, R55, 0x17 ;  /* 0x0000003734377211 */ /* 0x000fc600078fbaff */
[CC--:B-----5:R-:W-:Y:S01]  /*11a0*/  IMAD.WIDE R76, R61.reuse, R8.reuse, c[0x0][0x178] ;  /* 0x00005e003d4c7625 */ /* 0x0e0fe200078e0208 */
[----:B------:R0:W5:Y:S03]  /*11b0*/  @P3 LDG.E.EL R50, [R56.64] ;  /* 0x0000000638323981 */ /* 0x000166000c2e1900 */
[-C--:B------:R-:W-:Y:S01]  /*11c0*/  IMAD.WIDE R60, R61, R8.reuse, c[0x0][0x180] ;  /* 0x000060003d3c7625 */ /* 0x080fe200078e0208 */
[----:B------:R1:W4:Y:S03]  /*11d0*/  @P5 LDG.E.EL R48, [R76.64] ;  /* 0x000000064c305981 */ /* 0x000326000c2e1900 */
[----:B------:R-:W-:Y:S01]  /*11e0*/  IMAD R55, R55, UR4, R58 ;  /* 0x0000000437377c24 */ /* 0x000fe2000f8e023a */
[----:B------:R1:W4:Y:S01]  /*11f0*/  @P5 LDG.E.EL R49, [R60.64] ;  /* 0x000000063c315981 */ /* 0x000322000c2e1900 */
[----:B0-----:R-:W-:-:S02]  /*1200*/  IMAD.WIDE R56, R53, R8, c[0x0][0x180] ;  /* 0x0000600035387625 */ /* 0x001fc400078e0208 */
[----:B------:R-:W-:Y:S02]  /*1210*/  CS2R R52, SRZ ;  /* 0x0000000000347805 */ /* 0x000fe4000001ff00 */
[CC--:B-1----:R-:W-:Y:S01]  /*1220*/  IMAD.WIDE R76, R55.reuse, R8.reuse, c[0x0][0x180] ;  /* 0x00006000374c7625 */ /* 0x0c2fe200078e0208 */
[----:B------:R0:W4:Y:S03]  /*1230*/  @P3 LDG.E.EL R51, [R56.64] ;  /* 0x0000000638333981 */ /* 0x000126000c2e1900 */
[----:B------:R-:W-:Y:S01]  /*1240*/  IMAD.WIDE R60, R55, R8, c[0x0][0x178] ;  /* 0x00005e00373c7625 */ /* 0x000fe200078e0208 */
[----:B------:R1:W4:Y:S04]  /*1250*/  @P2 LDG.E.EL R53, [R76.64] ;  /* 0x000000064c352981 */ /* 0x000328000c2e1900 */
[----:B------:R0:W5:Y:S02]  /*1260*/  @P2 LDG.E.EL R52, [R60.64] ;  /* 0x000000063c342981 */ /* 0x000164000c2e1900 */
[----:B0-----:R-:W-:-:S04]  /*1270*/  LOP3.LUT R61, R71, 0xe0, R74, 0xfe, !PT ;  /* 0x000000e0473d7812 */ /* 0x001fc800078efe4a */
[C---:B------:R-:W-:Y:S01]  /*1280*/  ISETP.LT.AND P1, PT, R61.reuse, 0x6e00, !P0 ;  /* 0x00006e003d00780c */ /* 0x040fe20004721270 */
[C---:B-1----:R-:W-:Y:S02]  /*1290*/  IMAD R77, R61.reuse, UR4, R58 ;  /* 0x000000043d4d7c24 */ /* 0x042fe4000f8e023a */
[----:B------:R-:W-:-:S05]  /*12a0*/  IMAD.HI R61, R61, 0x66666667, RZ ;  /* 0x666666673d3d7827 */ /* 0x000fca00078e02ff */
[----:B------:R-:W-:Y:S01]  /*12b0*/  SHF.R.U32.HI R60, RZ, 0x1f, R61 ;  /* 0x0000001fff3c7819 */ /* 0x000fe2000001163d */
[----:B------:R-:W-:Y:S01]  /*12c0*/  IMAD.WIDE R56, R77, R0, c[0x0][0x160] ;  /* 0x000058004d387625 */ /* 0x000fe200078e0200 */
[----:B------:R-:W-:Y:S02]  /*12d0*/  PRMT R54, RZ, 0x7610, R54 ;  /* 0x00007610ff367816 */ /* 0x000fe40000000036 */
[----:B------:R-:W-:Y:S01]  /*12e0*/  LEA.HI.SX32 R61, R61, R60, 0x17 ;  /* 0x0000003c3d3d7211 */ /* 0x000fe200078fbaff */
[----:B------:R-:W-:Y:S01]  /*12f0*/  IMAD.WIDE R76, R77, R0, c[0x0][0x170] ;  /* 0x00005c004d4c7625 */ /* 0x000fe200078e0200 */
[----:B------:R-:W-:Y:S02]  /*1300*/  PRMT R55, RZ, 0x7610, R55 ;  /* 0x00007610ff377816 */ /* 0x000fe40000000037 */
[----:B------:R0:W5:Y:S01]  /*1310*/  @P1 LDG.E.EL.U16 R54, [R56.64] ;  /* 0x0000000638361981 */ /* 0x000162000c2e1500 */
[----:B------:R-:W-:-:S03]  /*1320*/  IMAD R61, R61, UR4, R58 ;  /* 0x000000043d3d7c24 */ /* 0x000fc6000f8e023a */
[----:B------:R1:W5:Y:S01]  /*1330*/  @P1 LDG.E.EL.U16 R55, [R76.64] ;  /* 0x000000064c371981 */ /* 0x000362000c2e1500 */
[----:B0-----:R-:W-:Y:S01]  /*1340*/  CS2R R56, SRZ ;  /* 0x0000000000387805 */ /* 0x001fe2000001ff00 */
[----:B-1----:R-:W-:-:S04]  /*1350*/  IMAD.WIDE R76, R61, R8, c[0x0][0x178] ;  /* 0x00005e003d4c7625 */ /* 0x002fc800078e0208 */
[----:B------:R-:W-:Y:S01]  /*1360*/  IMAD.WIDE R60, R61, R8, c[0x0][0x180] ;  /* 0x000060003d3c7625 */ /* 0x000fe200078e0208 */
[----:B------:R0:W5:Y:S04]  /*1370*/  @P1 LDG.E.EL R56, [R76.64] ;  /* 0x000000064c381981 */ /* 0x000168000c2e1900 */
[----:B------:R1:W5:Y:S01]  /*1380*/  @P1 LDG.E.EL R57, [R60.64] ;  /* 0x000000063c391981 */ /* 0x000362000c2e1900 */
[----:B0-----:R-:W-:-:S05]  /*1390*/  LOP3.LUT R77, R71, 0xf0, R74, 0xfe, !PT ;  /* 0x000000f0474d7812 */ /* 0x001fca00078efe4a */
[C---:B-1----:R-:W-:Y:S01]  /*13a0*/  IMAD.HI R60, R77.reuse, 0x66666667, RZ ;  /* 0x666666674d3c7827 */ /* 0x042fe200078e02ff */
[----:B------:R-:W-:-:S04]  /*13b0*/  ISETP.LT.AND P0, PT, R77, 0x6e00, !P0 ;  /* 0x00006e004d00780c */ /* 0x000fc80004701270 */
[----:B------:R-:W-:Y:S01]  /*13c0*/  SHF.R.U32.HI R59, RZ, 0x1f, R60 ;  /* 0x0000001fff3b7819 */ /* 0x000fe2000001163c */
[----:B------:R-:W-:-:S03]  /*13d0*/  IMAD R77, R77, UR4, R58 ;  /* 0x000000044d4d7c24 */ /* 0x000fc6000f8e023a */
[----:B------:R-:W-:Y:S01]  /*13e0*/  LEA.HI.SX32 R59, R60, R59, 0x17 ;  /* 0x0000003b3c3b7211 */ /* 0x000fe200078fbaff */
[----:B------:R-:W-:-:S04]  /*13f0*/  IMAD.WIDE R60, R77, R0, c[0x0][0x160] ;  /* 0x000058004d3c7625 */ /* 0x000fc800078e0200 */
[--C-:B------:R-:W-:Y:S01]  /*1400*/  IMAD R59, R59, UR4, R58.reuse ;  /* 0x000000043b3b7c24 */ /* 0x100fe2000f8e023a */
[----:B------:R-:W-:Y:S01]  /*1410*/  PRMT R58, RZ, 0x7610, R58 ;  /* 0x00007610ff3a7816 */ /* 0x000fe2000000003a */
[----:B------:R-:W-:-:S05]  /*1420*/  IMAD.WIDE R76, R77, R0, c[0x0][0x170] ;  /* 0x00005c004d4c7625 */ /* 0x000fca00078e0200 */
[----:B------:R0:W5:Y:S02]  /*1430*/  @P0 LDG.E.EL.U16 R58, [R60.64] ;  /* 0x000000063c3a0981 */ /* 0x000164000c2e1500 */
[----:B0-----:R-:W-:Y:S02]  /*1440*/  PRMT R60, RZ, 0x7610, R60 ;  /* 0x00007610ff3c7816 */ /* 0x001fe4000000003c */
[----:B------:R-:W-:-:S04]  /*1450*/  MOV R61, RZ ;  /* 0x000000ff003d7202 */ /* 0x000fc80000000f00 */
[----:B------:R0:W5:Y:S02]  /*1460*/  @P0 LDG.E.EL.U16 R60, [R76.64] ;  /* 0x000000064c3c0981 */ /* 0x000164000c2e1500 */
[----:B0-----:R-:W-:-:S05]  /*1470*/  IMAD.WIDE R76, R59, R8, c[0x0][0x178] ;  /* 0x00005e003b4c7625 */ /* 0x001fca00078e0208 */
[----:B------:R0:W5:Y:S02]  /*1480*/  @P0 LDG.E.EL R61, [R76.64] ;  /* 0x000000064c3d0981 */ /* 0x000164000c2e1900 */
[----:B0-----:R-:W-:Y:S01]  /*1490*/  IMAD.WIDE R76, R59, R8, c[0x0][0x180] ;  /* 0x000060003b4c7625 */ /* 0x001fe200078e0208 */
[----:B------:R-:W-:-:S06]  /*14a0*/  MOV R8, RZ ;  /* 0x000000ff00087202 */ /* 0x000fcc0000000f00 */
[----:B------:R0:W5:Y:S01]  /*14b0*/  @P0 LDG.E.EL R8, [R76.64] ;  /* 0x000000064c080981 */ /* 0x000162000c2e1900 */
[----:B--2---:R-:W-:Y:S01]  /*14c0*/  HADD2.F32 R3, -RZ, R3.H0_H0 ;  /* 0x20000003ff037230 */ /* 0x004fe20000004100 */
[----:B------:R-:W-:-:S05]  /*14d0*/  LOP3.LUT R59, R5, 0xff, RZ, 0xc0, !PT ;  /* 0x000000ff053b7812 */ /* 0x000fca00078ec0ff */
[----:B------:R-:W-:Y:S04]  /*14e0*/  STS [R59.X8], R3 ;  /* 0x000000033b007388 */ /* 0x000fe80000008800 */
[----:B------:R-:W-:Y:S06]  /*14f0*/  BAR.SYNC 0x0 ;  /* 0x0000000000007b1d */ /* 0x000fec0000000000 */
[----:B------:R-:W1:Y:S01]  /*1500*/  LDS R3, [R74.X8] ;  /* 0x000000004a037984 */ /* 0x000e620000008800 */
[----:B------:R-:W-:-:S02]  /*1510*/  HADD2.F32 R70, -RZ, R70.H0_H0 ;  /* 0x20000046ff467230 */ /* 0x000fc40000004100 */
[----:B------:R-:W-:-:S03]  /*1520*/  HADD2.F32 R18, -RZ, R18.H0_H0 ;  /* 0x20000012ff127230 */ /* 0x000fc60000004100 */
[----:B-1----:R-:W-:-:S04]  /*1530*/  FADD R3, R3, R70 ;  /* 0x0000004603037221 */ /* 0x002fc80000000000 */
[----:B------:R-:W-:Y:S01]  /*1540*/  FFMA R18, R18, 0.125, R3 ;  /* 0x3e00000012127823 */ /* 0x000fe20000000003 */
[----:B------:R-:W-:-:S06]  /*1550*/  LOP3.LUT R3, R74, 0x10, RZ, 0xfc, !PT ;  /* 0x000000104a037812 */ /* 0x000fcc00078efcff */
[----:B------:R-:W1:Y:S01]  /*1560*/  LDS R3, [R3.X8] ;  /* 0x0000000003037984 */ /* 0x000e620000008800 */
[----:B0-----:R-:W-:Y:S01]  /*1570*/  MOV R76, 0x3a4ccccd ;  /* 0x3a4ccccd004c7802 */ /* 0x001fe20000000f00 */
[----:B---3--:R-:W-:Y:S02]  /*1580*/  HADD2.F32 R70, -RZ, R69.H0_H0 ;  /* 0x20000045ff467230 */ /* 0x008fe40000004100 */
[----:B------:R-:W-:Y:S01]  /*1590*/  HADD2.F32 R75, -RZ, R20.H0_H0 ;  /* 0x20000014ff4b7230 */ /* 0x000fe20000004100 */
[----:B------:R-:W-:Y:S01]  /*15a0*/  LOP3.LUT R20, R74, 0x30, RZ, 0xfc, !PT ;  /* 0x000000304a147812 */ /* 0x000fe200078efcff */
[----:B------:R-:W-:-:S05]  /*15b0*/  FFMA R16, R16, R76, 9.9999997473787516356e-06 ;  /* 0x3727c5ac10107423 */ /* 0x000fca000000004c */
[----:B------:R-:W0:Y:S01]  /*15c0*/  LDS R20, [R20.X8] ;  /* 0x0000000014147984 */ /* 0x000e220000008800 */
[----:B------:R-:W2:Y:S01]  /*15d0*/  MUFU.RSQ R16, R16 ;  /* 0x0000001000107308 */ /* 0x000ea20000001400 */
[----:B------:R-:W-:Y:S01]  /*15e0*/  LOP3.LUT R69, R74, 0x20, RZ, 0xfc, !PT ;  /* 0x000000204a457812 */ /* 0x000fe200078efcff */
[----:B------:R-:W-:-:S05]  /*15f0*/  FFMA R17, R17, R76, 9.9999997473787516356e-06 ;  /* 0x3727c5ac11117423 */ /* 0x000fca000000004c */
[----:B------:R-:W-:Y:S01]  /*1600*/  LDS R69, [R69.X8] ;  /* 0x0000000045457984 */ /* 0x000fe20000008800 */
[----:B-1----:R-:W-:Y:S01]  /*1610*/  FADD R70, R3, R70 ;  /* 0x0000004603467221 */ /* 0x002fe20000000000 */
[----:B------:R-:W-:-:S03]  /*1620*/  LOP3.LUT R3, R74, 0x40, RZ, 0xfc, !PT ;  /* 0x000000404a037812 */ /* 0x000fc600078efcff */
[----:B------:R-:W-:-:S03]  /*1630*/  FFMA R75, R75, 0.125, R70 ;  /* 0x3e0000004b4b7823 */ /* 0x000fc60000000046 */
[----:B------:R-:W1:Y:S01]  /*1640*/  LDS R3, [R3.X8] ;  /* 0x0000000003037984 */ /* 0x000e620000008800 */
[----:B------:R-:W-:Y:S01]  /*1650*/  FADD R75, R75, -R6 ;  /* 0x800000064b4b7221 */ /* 0x000fe20000000000 */
[----:B------:R-:W-:-:S06]  /*1660*/  LOP3.LUT R6, R74, 0x50, RZ, 0xfc, !PT ;  /* 0x000000504a067812 */ /* 0x000fcc00078efcff */
[----:B------:R-:W3:Y:S01]  /*1670*/  LDS R6, [R6.X8] ;  /* 0x0000000006067984 */ /* 0x000ee20000008800 */
[----:B--2---:R-:W-:Y:S01]  /*1680*/  FMUL R75, R16, R75 ;  /* 0x0000004b104b7220 */ /* 0x004fe20000400000 */
[----:B------:R-:W-:Y:S01]  /*1690*/  HADD2.F32 R16, -RZ, R15.H0_H0 ;  /* 0x2000000fff107230 */ /* 0x000fe20000004100 */
[----:B------:R-:W-:Y:S01]  /*16a0*/  LOP3.LUT R15, R74, 0x60, RZ, 0xfc, !PT ;  /* 0x000000604a0f7812 */ /* 0x000fe200078efcff */
[----:B------:R-:W2:Y:S05]  /*16b0*/  MUFU.RSQ R17, R17 ;  /* 0x0000001100117308 */ /* 0x000eaa0000001400 */
[----:B------:R-:W4:Y:S01]  /*16c0*/  LDS R15, [R15.X8] ;  /* 0x000000000f0f7984 */ /* 0x000f220000008800 */
[----:B------:R-:W-:Y:S01]  /*16d0*/  FADD R18, R18, -R21 ;  /* 0x8000001512127221 */ /* 0x000fe20000000000 */
[----:B------:R-:W-:-:S02]  /*16e0*/  HADD2.F32 R67, -RZ, R67.H0_H0 ;  /* 0x20000043ff437230 */ /* 0x000fc40000004100 */
[----:B------:R-:W-:Y:S01]  /*16f0*/  HADD2.F32 R66, -RZ, R66.H0_H0 ;  /* 0x20000042ff427230 */ /* 0x000fe20000004100 */
[----:B------:R-:W-:Y:S02]  /*1700*/  FFMA R7, R7, R76, 9.9999997473787516356e-06 ;  /* 0x3727c5ac07077423 */ /* 0x000fe4000000004c */
[----:B0-----:R-:W-:Y:S01]  /*1710*/  FADD R20, R20, R67 ;  /* 0x0000004314147221 */ /* 0x001fe20000000000 */
[----:B--2---:R-:W-:Y:S01]  /*1720*/  FMUL R18, R17, R18 ;  /* 0x0000001211127220 */ /* 0x004fe20000400000 */
[----:B------:R-:W-:Y:S02]  /*1730*/  HADD2.F32 R17, -RZ, R10.H0_H0 ;  /* 0x2000000aff117230 */ /* 0x000fe40000004100 */
[----:B------:R-:W-:Y:S02]  /*1740*/  HADD2.F32 R12, -RZ, R12.H0_H0 ;  /* 0x2000000cff0c7230 */ /* 0x000fe40000004100 */
[----:B------:R-:W-:Y:S01]  /*1750*/  HADD2.F32 R65, -RZ, R65.H0_H0 ;  /* 0x20000041ff417230 */ /* 0x000fe20000004100 */
[----:B------:R-:W-:Y:S01]  /*1760*/  FFMA R20, R17, 0.125, R20 ;  /* 0x3e00000011147823 */ /* 0x000fe20000000014 */
[----:B------:R-:W0:Y:S01]  /*1770*/  MUFU.RSQ R7, R7 ;  /* 0x0000000700077308 */ /* 0x000e220000001400 */
[----:B-1----:R-:W-:-:S02]  /*1780*/  FADD R3, R3, R66 ;  /* 0x0000004203037221 */ /* 0x002fc40000000000 */
[----:B------:R-:W-:Y:S01]  /*1790*/  FADD R20, R20, -R13 ;  /* 0x8000000d14147221 */ /* 0x000fe20000000000 */
[----:B------:R-:W-:Y:S01]  /*17a0*/  HADD2.F32 R13, -RZ, R22.H0_H0 ;  /* 0x20000016ff0d7230 */ /* 0x000fe20000004100 */
[----:B------:R-:W-:Y:S01]  /*17b0*/  FFMA R12, R12, 0.125, R3 ;  /* 0x3e0000000c0c7823 */ /* 0x000fe20000000003 */
[----:B------:R-:W-:Y:S01]  /*17c0*/  LOP3.LUT R3, R74, 0x90, RZ, 0xfc, !PT ;  /* 0x000000904a037812 */ /* 0x000fe200078efcff */
[----:B------:R-:W-:Y:S01]  /*17d0*/  FFMA R9, R9, R76, 9.9999997473787516356e-06 ;  /* 0x3727c5ac09097423 */ /* 0x000fe2000000004c */
[----:B---3--:R-:W-:Y:S01]  /*17e0*/  FADD R6, R6, R65 ;  /* 0x0000004106067221 */ /* 0x008fe20000000000 */
[----:B----4-:R-:W-:-:S03]  /*17f0*/  HADD2.F32 R68, -RZ, R68.H0_H0 ;  /* 0x20000044ff447230 */ /* 0x010fc60000004100 */
[----:B------:R-:W1:Y:S01]  /*1800*/  LDS R3, [R3.X8] ;  /* 0x0000000003037984 */ /* 0x000e620000008800 */
[----:B------:R-:W-:Y:S01]  /*1810*/  FFMA R13, R13, 0.125, R6 ;  /* 0x3e0000000d0d7823 */ /* 0x000fe20000000006 */
[----:B------:R-:W-:Y:S01]  /*1820*/  LOP3.LUT R6, R74, 0xb0, RZ, 0xfc, !PT ;  /* 0x000000b04a067812 */ /* 0x000fe200078efcff */
[----:B------:R-:W2:Y:S01]  /*1830*/  MUFU.RSQ R9, R9 ;  /* 0x0000000900097308 */ /* 0x000ea20000001400 */
[----:B------:R-:W-:Y:S01]  /*1840*/  HADD2.F32 R64, -RZ, R64.H0_H0 ;  /* 0x20000040ff407230 */ /* 0x000fe20000004100 */
[----:B------:R-:W-:Y:S01]  /*1850*/  FADD R69, R69, R68 ;  /* 0x0000004445457221 */ /* 0x000fe20000000000 */
[----:B0-----:R-:W-:Y:S02]  /*1860*/  FMUL R7, R7, R20 ;  /* 0x0000001407077220 */ /* 0x001fe40000400000 */
[----:B------:R-:W0:Y:S01]  /*1870*/  LDS R6, [R6.X8] ;  /* 0x0000000006067984 */ /* 0x000e220000008800 */
[----:B------:R-:W-:Y:S01]  /*1880*/  HADD2.F32 R20, -RZ, R11.H0_H0 ;  /* 0x2000000bff147230 */ /* 0x000fe20000004100 */
[----:B------:R-:W-:Y:S01]  /*1890*/  FFMA R69, R16, 0.125, R69 ;  /* 0x3e00000010457823 */ /* 0x000fe20000000045 */
[----:B------:R-:W-:Y:S01]  /*18a0*/  FADD R15, R15, R64 ;  /* 0x000000400f0f7221 */ /* 0x000fe20000000000 */
[----:B------:R-:W-:Y:S01]  /*18b0*/  FADD R25, R12, -R25 ;  /* 0x800000190c197221 */ /* 0x000fe20000000000 */
[----:B------:R-:W-:Y:S01]  /*18c0*/  LOP3.LUT R10, R74, 0xa0, RZ, 0xfc, !PT ;  /* 0x000000a04a0a7812 */ /* 0x000fe200078efcff */
[----:B------:R-:W-:Y:S01]  /*18d0*/  FADD R14, R69, -R14 ;  /* 0x8000000e450e7221 */ /* 0x000fe20000000000 */
[----:B------:R-:W-:Y:S01]  /*18e0*/  FFMA R20, R20, 0.125, R15 ;  /* 0x3e00000014147823 */ /* 0x000fe2000000000f */
[----:B------:R-:W-:-:S02]  /*18f0*/  LOP3.LUT R11, R5, 0xf, RZ, 0xc0, !PT ;  /* 0x0000000f050b7812 */ /* 0x000fc400078ec0ff */
[----:B------:R-:W-:Y:S01]  /*1900*/  LOP3.LUT R12, R74, 0xc0, RZ, 0xfc, !PT ;  /* 0x000000c04a0c7812 */ /* 0x000fe200078efcff */
[----:B--2---:R-:W-:Y:S01]  /*1910*/  FMUL R14, R9, R14 ;  /* 0x0000000e090e7220 */ /* 0x004fe20000400000 */
[----:B------:R-:W-:Y:S01]  /*1920*/  FADD R31, R20, -R31 ;  /* 0x8000001f141f7221 */ /* 0x000fe20000000000 */
[C---:B------:R-:W-:Y:S01]  /*1930*/  LOP3.LUT R16, R74.reuse, 0x70, RZ, 0xfc, !PT ;  /* 0x000000704a107812 */ /* 0x040fe200078efcff */
[----:B------:R-:W-:Y:S01]  /*1940*/  IMAD R20, R11, 0x101, R74 ;  /* 0x000001010b147824 */ /* 0x000fe200078e024a */
[C---:B------:R-:W-:Y:S01]  /*1950*/  LOP3.LUT R9, R74.reuse, 0x80, RZ, 0xfc, !PT ;  /* 0x000000804a097812 */ /* 0x040fe200078efcff */
[----:B------:R-:W2:Y:S01]  /*1960*/  LDS R10, [R10.X8] ;  /* 0x000000000a0a7984 */ /* 0x000ea20000008800 */
[C---:B------:R-:W-:Y:S02]  /*1970*/  LOP3.LUT R17, R74.reuse, 0xd0, RZ, 0xfc, !PT ;  /* 0x000000d04a117812 */ /* 0x040fe400078efcff */
[C---:B------:R-:W-:Y:S01]  /*1980*/  LOP3.LUT R15, R74.reuse, 0xe0, RZ, 0xfc, !PT ;  /* 0x000000e04a0f7812 */ /* 0x040fe200078efcff */
[----:B------:R-:W3:Y:S01]  /*1990*/  LDS R12, [R12.X8] ;  /* 0x000000000c0c7984 */ /* 0x000ee20000008800 */
[----:B------:R-:W-:-:S03]  /*19a0*/  LOP3.LUT R74, R74, 0xf0, RZ, 0xfc, !PT ;  /* 0x000000f04a4a7812 */ /* 0x000fc600078efcff */
[----:B------:R-:W4:Y:S04]  /*19b0*/  LDS R16, [R16.X8] ;  /* 0x0000000010107984 */ /* 0x000f280000008800 */
[----:B------:R-:W4:Y:S04]  /*19c0*/  LDS R9, [R9.X8] ;  /* 0x0000000009097984 */ /* 0x000f280000008800 */
[----:B------:R-:W4:Y:S04]  /*19d0*/  LDS R17, [R17.X8] ;  /* 0x0000000011117984 */ /* 0x000f280000008800 */
[----:B------:R-:W4:Y:S04]  /*19e0*/  LDS R15, [R15.X8] ;  /* 0x000000000f0f7984 */ /* 0x000f280000008800 */
[----:B------:R-:W4:Y:S01]  /*19f0*/  LDS R74, [R74.X8] ;  /* 0x000000004a4a7984 */ /* 0x000f220000008800 */
[----:B------:R-:W-:-:S02]  /*1a00*/  HADD2.F32 R24, -RZ, R24.H0_H0 ;  /* 0x20000018ff187230 */ /* 0x000fc40000004100 */
[----:B------:R-:W-:Y:S01]  /*1a10*/  HADD2.F32 R36, -RZ, R36.H0_H0 ;  /* 0x20000024ff247230 */ /* 0x000fe20000004100 */
[-C--:B------:R-:W-:Y:S01]  /*1a20*/  FFMA R26, R26, R76.reuse, 9.9999997473787516356e-06 ;  /* 0x3727c5ac1a1a7423 */ /* 0x080fe2000000004c */
[----:B------:R-:W-:Y:S01]  /*1a30*/  HADD2.F32 R29, -RZ, R29.H0_H0 ;  /* 0x2000001dff1d7230 */ /* 0x000fe20000004100 */
[----:B-1----:R-:W-:Y:S01]  /*1a40*/  FADD R24, R3, R24 ;  /* 0x0000001803187221 */ /* 0x002fe20000000000 */
[----:B------:R-:W-:Y:S01]  /*1a50*/  HADD2.F32 R3, -RZ, R34.H0_H0 ;  /* 0x20000022ff037230 */ /* 0x000fe20000004100 */
[-C--:B------:R-:W-:Y:S01]  /*1a60*/  FFMA R30, R30, R76.reuse, 9.9999997473787516356e-06 ;  /* 0x3727c5ac1e1e7423 */ /* 0x080fe2000000004c */
[-C--:B------:R-:W-:Y:S01]  /*1a70*/  FFMA R32, R32, R76.reuse, 9.9999997473787516356e-06 ;  /* 0x3727c5ac20207423 */ /* 0x080fe2000000004c */
[-C--:B------:R-:W-:Y:S01]  /*1a80*/  FFMA R37, R37, R76.reuse, 9.9999997473787516356e-06 ;  /* 0x3727c5ac25257423 */ /* 0x080fe2000000004c */
[-C--:B------:R-:W-:Y:S01]  /*1a90*/  FFMA R43, R43, R76.reuse, 9.9999997473787516356e-06 ;  /* 0x3727c5ac2b2b7423 */ /* 0x080fe2000000004c */
[----:B0-----:R-:W-:Y:S01]  /*1aa0*/  FADD R3, R6, R3 ;  /* 0x0000000306037221 */ /* 0x001fe20000000000 */
[-C--:B------:R-:W-:Y:S01]  /*1ab0*/  FFMA R45, R45, R76.reuse, 9.9999997473787516356e-06 ;  /* 0x3727c5ac2d2d7423 */ /* 0x080fe2000000004c */
[-C--:B------:R-:W-:Y:S01]  /*1ac0*/  FFMA R47, R47, R76.reuse, 9.9999997473787516356e-06 ;  /* 0x3727c5ac2f2f7423 */ /* 0x080fe2000000004c */
[-C--:B------:R-:W-:Y:S01]  /*1ad0*/  FFMA R49, R49, R76.reuse, 9.9999997473787516356e-06 ;  /* 0x3727c5ac31317423 */ /* 0x080fe2000000004c */
[----:B------:R-:W-:Y:S01]  /*1ae0*/  FFMA R3, R36, 0.125, R3 ;  /* 0x3e00000024037823 */ /* 0x000fe20000000003 */
[-C--:B------:R-:W-:Y:S01]  /*1af0*/  FFMA R51, R51, R76.reuse, 9.9999997473787516356e-06 ;  /* 0x3727c5ac33337423 */ /* 0x080fe2000000004c */
[-C--:B------:R-:W-:Y:S01]  /*1b00*/  FFMA R53, R53, R76.reuse, 9.9999997473787516356e-06 ;  /* 0x3727c5ac35357423 */ /* 0x080fe2000000004c */
[----:B-----5:R-:W-:Y:S01]  /*1b10*/  FFMA R57, R57, R76, 9.9999997473787516356e-06 ;  /* 0x3727c5ac39397423 */ /* 0x020fe2000000004c */
[----:B------:R-:W-:Y:S01]  /*1b20*/  FADD R48, R3, -R48 ;  /* 0x8000003003307221 */ /* 0x000fe20000000000 */
[----:B------:R-:W-:Y:S01]  /*1b30*/  HADD2.F32 R3, -RZ, R38.H0_H0 ;  /* 0x20000026ff037230 */ /* 0x000fe20000004100 */
[----:B--2---:R-:W-:Y:S01]  /*1b40*/  FADD R10, R10, R29 ;  /* 0x0000001d0a0a7221 */ /* 0x004fe20000000000 */
[----:B------:R-:W-:Y:S01]  /*1b50*/  HADD2.F32 R33, -RZ, R33.H0_H0 ;  /* 0x20000021ff217230 */ /* 0x000fe20000004100 */
[----:B------:R-:W0:Y:S01]  /*1b60*/  MUFU.RSQ R26, R26 ;  /* 0x0000001a001a7308 */ /* 0x000e220000001400 */
[----:B------:R-:W-:Y:S01]  /*1b70*/  HADD2.F32 R63, -RZ, R63.H0_H0 ;  /* 0x2000003fff3f7230 */ /* 0x000fe20000004100 */
[----:B---3--:R-:W-:Y:S01]  /*1b80*/  FADD R12, R12, R3 ;  /* 0x000000030c0c7221 */ /* 0x008fe20000000000 */
[----:B------:R-:W-:-:S02]  /*1b90*/  HADD2.F32 R62, -RZ, R62.H0_H0 ;  /* 0x2000003eff3e7230 */ /* 0x000fc40000004100 */
[----:B------:R-:W-:Y:S02]  /*1ba0*/  HADD2.F32 R40, -RZ, R40.H0_H0 ;  /* 0x20000028ff287230 */ /* 0x000fe40000004100 */
[----:B------:R-:W-:Y:S01]  /*1bb0*/  HADD2.F32 R54, -RZ, R54.H0_H0 ;  /* 0x20000036ff367230 */ /* 0x000fe20000004100 */
[----:B------:R-:W1:Y:S01]  /*1bc0*/  MUFU.RSQ R30, R30 ;  /* 0x0000001e001e7308 */ /* 0x000e620000001400 */
[----:B------:R-:W-:Y:S01]  /*1bd0*/  FFMA R33, R33, 0.125, R10 ;  /* 0x3e00000021217823 */ /* 0x000fe2000000000a */
[----:B------:R-:W-:Y:S02]  /*1be0*/  HADD2.F32 R19, -RZ, R19.H0_H0 ;  /* 0x20000013ff137230 */ /* 0x000fe40000004100 */
[----:B------:R-:W-:Y:S02]  /*1bf0*/  HADD2.F32 R22, -RZ, R23.H0_H0 ;  /* 0x20000017ff167230 */ /* 0x000fe40000004100 */
[----:B------:R-:W-:Y:S02]  /*1c00*/  HADD2.F32 R27, -RZ, R27.H0_H0 ;  /* 0x2000001bff1b7230 */ /* 0x000fe40000004100 */
[----:B------:R-:W-:Y:S01]  /*1c10*/  HADD2.F32 R39, -RZ, R39.H0_H0 ;  /* 0x20000027ff277230 */ /* 0x000fe20000004100 */
[----:B------:R-:W2:Y:S01]  /*1c20*/  MUFU.RSQ R32, R32 ;  /* 0x0000002000207308 */ /* 0x000ea20000001400 */
[----:B------:R-:W-:Y:S01]  /*1c30*/  HADD2.F32 R3, -RZ, R58.H0_H0 ;  /* 0x2000003aff037230 */ /* 0x000fe20000004100 */
[----:B----4-:R-:W-:Y:S01]  /*1c40*/  FADD R16, R16, R63 ;  /* 0x0000003f10107221 */ /* 0x010fe20000000000 */
[----:B------:R-:W-:Y:S01]  /*1c50*/  HADD2.F32 R10, -RZ, R41.H0_H0 ;  /* 0x20000029ff0a7230 */ /* 0x000fe20000004100 */
[----:B------:R-:W-:Y:S01]  /*1c60*/  FADD R9, R9, R62 ;  /* 0x0000003e09097221 */ /* 0x000fe20000000000 */
[----:B------:R-:W-:-:S02]  /*1c70*/  HADD2.F32 R6, -RZ, R55.H0_H0 ;  /* 0x20000037ff067230 */ /* 0x000fc40000004100 */
[----:B------:R-:W-:Y:S01]  /*1c80*/  HADD2.F32 R60, -RZ, R60.H0_H0 ;  /* 0x2000003cff3c7230 */ /* 0x000fe20000004100 */
[----:B------:R-:W3:Y:S01]  /*1c90*/  MUFU.RSQ R37, R37 ;  /* 0x0000002500257308 */ /* 0x000ee20000001400 */
[----:B------:R-:W-:Y:S01]  /*1ca0*/  FADD R17, R17, R40 ;  /* 0x0000002811117221 */ /* 0x000fe20000000000 */
[----:B------:R-:W-:Y:S01]  /*1cb0*/  FADD R15, R15, R54 ;  /* 0x000000360f0f7221 */ /* 0x000fe20000000000 */
[----:B------:R-:W-:Y:S01]  /*1cc0*/  FADD R3, R74, R3 ;  /* 0x000000034a037221 */ /* 0x000fe20000000000 */
[----:B------:R-:W-:Y:S01]  /*1cd0*/  FADD R13, R13, -R28 ;  /* 0x8000001c0d0d7221 */ /* 0x000fe20000000000 */
[----:B------:R-:W-:Y:S06]  /*1ce0*/  BAR.SYNC 0x0 ;  /* 0x0000000000007b1d */ /* 0x000fec0000000000 */
[----:B------:R-:W4:Y:S08]  /*1cf0*/  MUFU.RSQ R43, R43 ;  /* 0x0000002b002b7308 */ /* 0x000f300000001400 */
[----:B------:R-:W5:Y:S01]  /*1d00*/  MUFU.RSQ R45, R45 ;  /* 0x0000002d002d7308 */ /* 0x000f620000001400 */
[----:B------:R-:W-:-:S07]  /*1d10*/  FFMA R8, R8, R76, 9.9999997473787516356e-06 ;  /* 0x3727c5ac08087423 */ /* 0x000fce000000004c */
[----:B------:R-:W0:Y:S08]  /*1d20*/  MUFU.RSQ R47, R47 ;  /* 0x0000002f002f7308 */ /* 0x000e300000001400 */
[----:B------:R-:W0:Y:S08]  /*1d30*/  MUFU.RSQ R49, R49 ;  /* 0x0000003100317308 */ /* 0x000e300000001400 */
[----:B------:R-:W0:Y:S08]  /*1d40*/  MUFU.RSQ R51, R51 ;  /* 0x0000003300337308 */ /* 0x000e300000001400 */
[----:B------:R-:W0:Y:S08]  /*1d50*/  MUFU.RSQ R53, R53 ;  /* 0x0000003500357308 */ /* 0x000e300000001400 */
[----:B------:R-:W0:Y:S08]  /*1d60*/  MUFU.RSQ R57, R57 ;  /* 0x0000003900397308 */ /* 0x000e300000001400 */
[----:B------:R-:W0:Y:S01]  /*1d70*/  MUFU.RSQ R8, R8 ;  /* 0x0000000800087308 */ /* 0x000e220000001400 */
[----:B------:R-:W-:Y:S01]  /*1d80*/  FFMA R16, R19, 0.125, R16 ;  /* 0x3e00000013107823 */ /* 0x000fe20000000010 */
[----:B------:R-:W-:Y:S01]  /*1d90*/  FFMA R9, R22, 0.125, R9 ;  /* 0x3e00000016097823 */ /* 0x000fe20000000009 */
[----:B------:R-:W-:Y:S01]  /*1da0*/  FFMA R27, R27, 0.125, R24 ;  /* 0x3e0000001b1b7823 */ /* 0x000fe20000000018 */
[----:B------:R-:W-:Y:S01]  /*1db0*/  FFMA R39, R39, 0.125, R12 ;  /* 0x3e00000027277823 */ /* 0x000fe2000000000c */
[----:B------:R-:W-:Y:S01]  /*1dc0*/  FFMA R17, R10, 0.125, R17 ;  /* 0x3e0000000a117823 */ /* 0x000fe20000000011 */
[----:B------:R-:W-:Y:S01]  /*1dd0*/  FFMA R15, R6, 0.125, R15 ;  /* 0x3e000000060f7823 */ /* 0x000fe2000000000f */
[----:B------:R-:W-:Y:S01]  /*1de0*/  FFMA R60, R60, 0.125, R3 ;  /* 0x3e0000003c3c7823 */ /* 0x000fe20000000003 */
[----:B------:R-:W-:Y:S01]  /*1df0*/  FADD R16, R16, -R35 ;  /* 0x8000002310107221 */ /* 0x000fe20000000000 */
[----:B------:R-:W-:Y:S01]  /*1e00*/  FADD R42, R9, -R42 ;  /* 0x8000002a092a7221 */ /* 0x000fe20000000000 */
[----:B------:R-:W-:Y:S01]  /*1e10*/  FADD R44, R27, -R44 ;  /* 0x8000002c1b2c7221 */ /* 0x000fe20000000000 */
[----:B------:R-:W-:Y:S01]  /*1e20*/  FADD R46, R33, -R46 ;  /* 0x8000002e212e7221 */ /* 0x000fe20000000000 */
[----:B------:R-:W-:Y:S01]  /*1e30*/  FADD R50, R39, -R50 ;  /* 0x8000003227327221 */ /* 0x000fe20000000000 */
[----:B------:R-:W-:Y:S01]  /*1e40*/  FADD R52, R17, -R52 ;  /* 0x8000003411347221 */ /* 0x000fe20000000000 */
[----:B------:R-:W-:Y:S01]  /*1e50*/  FADD R56, R15, -R56 ;  /* 0x800000380f387221 */ /* 0x000fe20000000000 */
[----:B------:R-:W-:Y:S01]  /*1e60*/  FADD R61, R60, -R61 ;  /* 0x8000003d3c3d7221 */ /* 0x000fe20000000000 */
[----:B------:R-:W-:Y:S01]  /*1e70*/  SHF.L.U32 R6, R5, 0x3, RZ ;  /* 0x0000000305067819 */ /* 0x000fe200000006ff */
[----:B0-----:R-:W-:Y:S01]  /*1e80*/  FMUL R25, R26, R25 ;  /* 0x000000191a197220 */ /* 0x001fe20000400000 */
[----:B-1----:R-:W-:Y:S01]  /*1e90*/  FMUL R13, R30, R13 ;  /* 0x0000000d1e0d7220 */ /* 0x002fe20000400000 */
[----:B--2---:R-:W-:Y:S01]  /*1ea0*/  FMUL R31, R32, R31 ;  /* 0x0000001f201f7220 */ /* 0x004fe20000400000 */
[----:B---3--:R-:W-:Y:S01]  /*1eb0*/  FMUL R37, R37, R16 ;  /* 0x0000001025257220 */ /* 0x008fe20000400000 */
[----:B----4-:R-:W-:Y:S01]  /*1ec0*/  FMUL R43, R43, R42 ;  /* 0x0000002a2b2b7220 */ /* 0x010fe20000400000 */
[----:B-----5:R-:W-:Y:S01]  /*1ed0*/  FMUL R45, R45, R44 ;  /* 0x0000002c2d2d7220 */ /* 0x020fe20000400000 */
[----:B------:R-:W-:Y:S01]  /*1ee0*/  FMUL R47, R47, R46 ;  /* 0x0000002e2f2f7220 */ /* 0x000fe20000400000 */
[----:B------:R-:W-:Y:S01]  /*1ef0*/  FMUL R49, R49, R48 ;  /* 0x0000003031317220 */ /* 0x000fe20000400000 */
[----:B------:R-:W-:Y:S01]  /*1f00*/  FMUL R51, R51, R50 ;  /* 0x0000003233337220 */ /* 0x000fe20000400000 */
[----:B------:R-:W-:Y:S01]  /*1f10*/  FMUL R53, R53, R52 ;  /* 0x0000003435357220 */ /* 0x000fe20000400000 */
[----:B------:R-:W-:Y:S01]  /*1f20*/  FMUL R57, R57, R56 ;  /* 0x0000003839397220 */ /* 0x000fe20000400000 */
[----:B------:R-:W-:Y:S01]  /*1f30*/  FMUL R61, R8, R61 ;  /* 0x0000003d083d7220 */ /* 0x000fe20000400000 */
[----:B------:R-:W-:Y:S01]  /*1f40*/  LOP3.LUT R6, R6, 0xf8, RZ, 0xe2, !PT ;  /* 0x000000f806067812 */ /* 0x000fe200078ee2ff */
[----:B------:R-:W-:Y:S03]  /*1f50*/  STS [R20.X4], R18 ;  /* 0x0000001214007388 */ /* 0x000fe60000004800 */
[----:B------:R-:W-:Y:S01]  /*1f60*/  IADD3 R71, R71, R6, RZ ;  /* 0x0000000647477210 */ /* 0x000fe20007ffe0ff */
[----:B------:R-:W-:Y:S04]  /*1f70*/  STS [R20.X4+0x40], R75 ;  /* 0x0000404b14007388 */ /* 0x000fe80000004800 */
        /* <DEDUP_REMOVED lines=14> */
[----:B------:R-:W-:Y:S06]  /*2060*/  BAR.SYNC 0x0 ;  /* 0x0000000000007b1d */ /* 0x000fec0000000000 */
[----:B------:R-:W0:Y:S04]  /*2070*/  LDS R14, [R59.X4+0x808] ;  /* 0x000808003b0e7984 */ /* 0x000e280000004800 */
[----:B------:R-:W1:Y:S01]  /*2080*/  LDS R16, [R59.X4+0xc0c] ;  /* 0x000c0c003b107984 */ /* 0x000e620000004800 */
[----:B------:R-:W-:-:S03]  /*2090*/  IMAD.HI R3, R71, 0x66666667, RZ ;  /* 0x6666666747037827 */ /* 0x000fc600078e02ff */
[----:B------:R-:W2:Y:S04]  /*20a0*/  LDS R5, [R59.X4] ;  /* 0x000000003b057984 */ /* 0x000ea80000004800 */
[----:B------:R-:W3:Y:S01]  /*20b0*/  LDS R12, [R59.X4+0x404] ;  /* 0x000404003b0c7984 */ /* 0x000ee20000004800 */
[----:B------:R-:W-:-:S03]  /*20c0*/  SHF.R.U32.HI R8, RZ, 0x1f, R3 ;  /* 0x0000001fff087819 */ /* 0x000fc60000011603 */
[----:B------:R-:W4:Y:S04]  /*20d0*/  LDS R7, [R59.X4+0x1010] ;  /* 0x001010003b077984 */ /* 0x000f280000004800 */
[----:B------:R-:W5:Y:S04]  /*20e0*/  LDS R18, [R59.X4+0x1414] ;  /* 0x001414003b127984 */ /* 0x000f680000004800 */
[----:B------:R-:W5:Y:S04]  /*20f0*/  LDS R20, [R59.X4+0x1818] ;  /* 0x001818003b147984 */ /* 0x000f680000004800 */
[----:B------:R-:W5:Y:S01]  /*2100*/  LDS R22, [R59.X4+0x1c1c] ;  /* 0x001c1c003b167984 */ /* 0x000f620000004800 */
[----:B------:R-:W-:Y:S01]  /*2110*/  LEA.HI.SX32 R8, R3, R8, 0x17 ;  /* 0x0000000803087211 */ /* 0x000fe200078fbaff */
[----:B------:R-:W-:-:S02]  /*2120*/  HADD2.F32 R3, -RZ, R4.H0_H0 ;  /* 0x20000004ff037230 */ /* 0x000fc40000004100 */
[----:B------:R-:W-:Y:S02]  /*2130*/  LDS R4, [R59.X4+0x2020] ;  /* 0x002020003b047984 */ /* 0x000fe40000004800 */
[----:B------:R-:W-:Y:S01]  /*2140*/  IMAD R10, R8, 0x500, RZ ;  /* 0x00000500080a7824 */ /* 0x000fe200078e02ff */
[C---:B------:R-:W-:Y:S01]  /*2150*/  LOP3.LUT R8, R72.reuse, R73, RZ, 0xfc, !PT ;  /* 0x0000004948087212 */ /* 0x040fe200078efcff */
[----:B------:R-:W-:Y:S01]  /*2160*/  HADD2.F32 R2, -RZ, R2.H0_H0 ;  /* 0x20000002ff027230 */ /* 0x000fe20000004100 */
[----:B------:R-:W-:Y:S01]  /*2170*/  LOP3.LUT R72, R72, 0x8, R73, 0xfe, !PT ;  /* 0x0000000848487812 */ /* 0x000fe200078efe49 */
[----:B------:R-:W-:Y:S01]  /*2180*/  IMAD R73, R73, 0x108, R6 ;  /* 0x0000010849497824 */ /* 0x000fe200078e0206 */
[C---:B------:R-:W-:Y:S01]  /*2190*/  ISETP.GE.AND P0, PT, R71.reuse, 0x6e00, PT ;  /* 0x00006e004700780c */ /* 0x040fe20003f06270 */
[----:B------:R-:W5:Y:S01]  /*21a0*/  LDS R6, [R59.X4+0x2424] ;  /* 0x002424003b067984 */ /* 0x000f620000004800 */
[----:B------:R-:W-:Y:S01]  /*21b0*/  IADD3 R71, R71, -R10, RZ ;  /* 0x8000000a47477210 */ /* 0x000fe20007ffe0ff */
[C-C-:B0-----:R-:W-:Y:S01]  /*21c0*/  FFMA R14, R2.reuse, R14, R3.reuse ;  /* 0x0000000e020e7223 */ /* 0x141fe20000000003 */
[C-C-:B-1----:R-:W-:Y:S01]  /*21d0*/  FFMA R9, R2.reuse, R16, R3.reuse ;  /* 0x0000001002097223 */ /* 0x142fe20000000003 */
[----:B------:R-:W-:Y:S01]  /*21e0*/  LDS R11, [R59.X4+0x3030] ;  /* 0x003030003b0b7984 */ /* 0x000fe20000004800 */
[C-C-:B--2---:R-:W-:Y:S01]  /*21f0*/  FFMA R5, R2.reuse, R5, R3.reuse ;  /* 0x0000000502057223 */ /* 0x144fe20000000003 */
[----:B---3--:R-:W-:Y:S01]  /*2200*/  FFMA R24, R2, R12, R3 ;  /* 0x0000000c02187223 */ /* 0x008fe20000000003 */
[----:B------:R-:W-:Y:S01]  /*2210*/  IMAD R71, R10, UR4, R71 ;  /* 0x000000040a477c24 */ /* 0x000fe2000f8e0247 */
[----:B------:R-:W-:Y:S01]  /*2220*/  F2FP.F16.F32.PACK_AB R15, R9, R14 ;  /* 0x0000000e090f723e */ /* 0x000fe200000000ff */
[----:B------:R-:W0:Y:S01]  /*2230*/  LDS R10, [R59.X4+0x2828] ;  /* 0x002828003b0a7984 */ /* 0x000e220000004800 */
[----:B----4-:R-:W-:Y:S01]  /*2240*/  FFMA R7, R2, R7, R3 ;  /* 0x0000000702077223 */ /* 0x010fe20000000003 */
[----:B------:R-:W-:-:S02]  /*2250*/  F2FP.F16.F32.PACK_AB R13, R24, R5 ;  /* 0x00000005180d723e */ /* 0x000fc400000000ff */
[----:B------:R-:W1:Y:S01]  /*2260*/  LDS R12, [R59.X4+0x2c2c] ;  /* 0x002c2c003b0c7984 */ /* 0x000e620000004800 */
[----:B-----5:R-:W-:-:S03]  /*2270*/  FFMA R18, R2, R18, R3 ;  /* 0x0000001202127223 */ /* 0x020fc60000000003 */
[----:B------:R-:W2:Y:S01]  /*2280*/  LDS R14, [R59.X4+0x3434] ;  /* 0x003434003b0e7984 */ /* 0x000ea20000004800 */
[----:B------:R-:W-:-:S03]  /*2290*/  FFMA R20, R2, R20, R3 ;  /* 0x0000001402147223 */ /* 0x000fc60000000003 */
[----:B------:R-:W3:Y:S01]  /*22a0*/  LDS R16, [R59.X4+0x3838] ;  /* 0x003838003b107984 */ /* 0x000ee20000004800 */
[----:B------:R-:W-:-:S03]  /*22b0*/  FFMA R5, R2, R22, R3 ;  /* 0x0000001602057223 */ /* 0x000fc60000000003 */
[----:B------:R-:W4:Y:S01]  /*22c0*/  LDS R24, [R59.X4+0x3c3c] ;  /* 0x003c3c003b187984 */ /* 0x000f220000004800 */
[----:B------:R-:W-:Y:S02]  /*22d0*/  F2FP.F16.F32.PACK_AB R7, R18, R7 ;  /* 0x000000071207723e */ /* 0x000fe400000000ff */
[----:B------:R-:W-:Y:S02]  /*22e0*/  F2FP.F16.F32.PACK_AB R5, R5, R20 ;  /* 0x000000140505723e */ /* 0x000fe400000000ff */
[----:B------:R-:W-:Y:S01]  /*22f0*/  SHF.L.U32 R9, R59, 0x1, RZ ;  /* 0x000000013b097819 */ /* 0x000fe200000006ff */
[----:B------:R-:W-:Y:S06]  /*2300*/  BAR.SYNC 0x0 ;  /* 0x0000000000007b1d */ /* 0x000fec0000000000 */
[----:B------:R-:W-:-:S02]  /*2310*/  PRMT R17, R13, 0x7632, R17 ;  /* 0x000076320d117816 */ /* 0x000fc40000000011 */
[----:B------:R-:W-:Y:S02]  /*2320*/  PRMT R19, R15, 0x7632, R19 ;  /* 0x000076320f137816 */ /* 0x000fe40000000013 */
[C---:B------:R-:W-:Y:S02]  /*2330*/  PRMT R20, R7.reuse, 0x7610, R20 ;  /* 0x0000761007147816 */ /* 0x040fe40000000014 */
[----:B------:R-:W-:Y:S02]  /*2340*/  PRMT R21, R7, 0x7632, R21 ;  /* 0x0000763207157816 */ /* 0x000fe40000000015 */
[C---:B------:R-:W-:Y:S02]  /*2350*/  PRMT R22, R5.reuse, 0x7610, R22 ;  /* 0x0000761005167816 */ /* 0x040fe40000000016 */
[----:B------:R-:W-:Y:S02]  /*2360*/  PRMT R23, R5, 0x7632, R23 ;  /* 0x0000763205177816 */ /* 0x000fe40000000017 */
[----:B------:R-:W-:Y:S01]  /*2370*/  SHF.L.U32 R73, R73, 0x1, RZ ;  /* 0x0000000149497819 */ /* 0x000fe200000006ff */
[----:B------:R5:W-:Y:S01]  /*2380*/  STS.U16 [R9], R13 ;  /* 0x0000000d09007388 */ /* 0x000be20000000400 */
[----:B------:R-:W-:-:S03]  /*2390*/  FFMA R18, R2, R6, R3 ;  /* 0x0000000602127223 */ /* 0x000fc60000000003 */
[----:B------:R-:W-:Y:S04]  /*23a0*/  STS.U16 [R9+0x210], R17 ;  /* 0x0002101109007388 */ /* 0x000fe80000000400 */
[----:B------:R-:W-:Y:S01]  /*23b0*/  STS.U16 [R9+0x420], R15 ;  /* 0x0004200f09007388 */ /* 0x000fe20000000400 */
[----:B-----5:R-:W-:-:S03]  /*23c0*/  FFMA R13, R2, R4, R3 ;  /* 0x00000004020d7223 */ /* 0x020fc60000000003 */
[----:B------:R-:W-:Y:S04]  /*23d0*/  STS.U16 [R9+0x630], R19 ;  /* 0x0006301309007388 */ /* 0x000fe80000000400 */
[----:B------:R-:W-:Y:S04]  /*23e0*/  STS.U16 [R9+0x840], R20 ;  /* 0x0008401409007388 */ /* 0x000fe80000000400 */
[----:B------:R-:W-:Y:S04]  /*23f0*/  STS.U16 [R9+0xa50], R21 ;  /* 0x000a501509007388 */ /* 0x000fe80000000400 */
[----:B------:R-:W-:Y:S04]  /*2400*/  STS.U16 [R9+0xc60], R22 ;  /* 0x000c601609007388 */ /* 0x000fe80000000400 */
[----:B------:R-:W-:Y:S04]  /*2410*/  STS.U16 [R9+0xe70], R23 ;  /* 0x000e701709007388 */ /* 0x000fe80000000400 */
[----:B------:R-:W-:Y:S06]  /*2420*/  BAR.SYNC 0x0 ;  /* 0x0000000000007b1d */ /* 0x000fec0000000000 */
[----:B------:R-:W5:Y:S01]  /*2430*/  LDS.128 R4, [R73] ;  /* 0x0000000049047984 */ /* 0x000f620000000c00 */
[C-C-:B0-----:R-:W-:Y:S01]  /*2440*/  FFMA R10, R2.reuse, R10, R3.reuse ;  /* 0x0000000a020a7223 */ /* 0x141fe20000000003 */
[C-C-:B-1----:R-:W-:Y:S01]  /*2450*/  FFMA R15, R2.reuse, R12, R3.reuse ;  /* 0x0000000c020f7223 */ /* 0x142fe20000000003 */
[C-C-:B------:R-:W-:Y:S01]  /*2460*/  FFMA R11, R2.reuse, R11, R3.reuse ;  /* 0x0000000b020b7223 */ /* 0x140fe20000000003 */
[C-C-:B--2---:R-:W-:Y:S01]  /*2470*/  FFMA R14, R2.reuse, R14, R3.reuse ;  /* 0x0000000e020e7223 */ /* 0x144fe20000000003 */
[C-C-:B---3--:R-:W-:Y:S01]  /*2480*/  FFMA R16, R2.reuse, R16, R3.reuse ;  /* 0x0000001002107223 */ /* 0x148fe20000000003 */
[----:B----4-:R-:W-:Y:S01]  /*2490*/  FFMA R3, R2, R24, R3 ;  /* 0x0000001802037223 */ /* 0x010fe20000000003 */
[----:B------:R-:W-:Y:S01]  /*24a0*/  F2FP.F16.F32.PACK_AB R13, R18, R13 ;  /* 0x0000000d120d723e */ /* 0x000fe200000000ff */
[----:B------:R-:W-:Y:S06]  /*24b0*/  BAR.SYNC 0x0 ;  /* 0x0000000000007b1d */ /* 0x000fec0000000000 */
[----:B------:R-:W-:-:S02]  /*24c0*/  ISETP.LT.AND P1, PT, R72, c[0x0][0x1ac], !P0 ;  /* 0x00006b0048007a0c */ /* 0x000fc40004721270 */
[----:B------:R-:W-:Y:S02]  /*24d0*/  ISETP.LT.AND P0, PT, R8, c[0x0][0x1ac], !P0 ;  /* 0x00006b0008007a0c */ /* 0x000fe40004701270 */
[----:B------:R-:W-:Y:S02]  /*24e0*/  F2FP.F16.F32.PACK_AB R10, R15, R10 ;  /* 0x0000000a0f0a723e */ /* 0x000fe400000000ff */
[----:B------:R-:W-:Y:S02]  /*24f0*/  PRMT R2, R13, 0x7632, R2 ;  /* 0x000076320d027816 */ /* 0x000fe40000000002 */
[----:B------:R-:W-:Y:S02]  /*2500*/  F2FP.F16.F32.PACK_AB R11, R14, R11 ;  /* 0x0000000b0e0b723e */ /* 0x000fe400000000ff */
[----:B------:R-:W-:Y:S01]  /*2510*/  F2FP.F16.F32.PACK_AB R3, R3, R16 ;  /* 0x000000100303723e */ /* 0x000fe200000000ff */
[----:B------:R-:W-:Y:S01]  /*2520*/  IMAD R71, R8, 0x500, R71 ;  /* 0x0000050008477824 */ /* 0x000fe200078e0247 */
[----:B------:R-:W-:Y:S01]  /*2530*/  PRMT R8, R10, 0x7632, R8 ;  /* 0x000076320a087816 */ /* 0x000fe20000000008 */
[----:B------:R-:W-:Y:S01]  /*2540*/  STS.U16 [R9+0x210], R2 ;  /* 0x0002100209007388 */ /* 0x000fe20000000400 */
[----:B------:R-:W-:-:S02]  /*2550*/  PRMT R12, R11, 0x7632, R12 ;  /* 0x000076320b0c7816 */ /* 0x000fc4000000000c */
[----:B------:R-:W-:Y:S01]  /*2560*/  PRMT R14, R3, 0x7632, R14 ;  /* 0x00007632030e7816 */ /* 0x000fe2000000000e */
[----:B------:R0:W-:Y:S04]  /*2570*/  STS.U16 [R9+0xc60], R3 ;  /* 0x000c600309007388 */ /* 0x0001e80000000400 */
[----:B------:R-:W-:Y:S01]  /*2580*/  STS.U16 [R9], R13 ;  /* 0x0000000d09007388 */ /* 0x000fe20000000400 */
[----:B0-----:R-:W-:-:S03]  /*2590*/  IMAD.WIDE R2, R71, R0, c[0x0][0x198] ;  /* 0x0000660047027625 */ /* 0x001fc600078e0200 */
[----:B------:R-:W-:Y:S04]  /*25a0*/  STS.U16 [R9+0x420], R10 ;  /* 0x0004200a09007388 */ /* 0x000fe80000000400 */
[----:B------:R-:W-:Y:S04]  /*25b0*/  STS.U16 [R9+0x630], R8 ;  /* 0x0006300809007388 */ /* 0x000fe80000000400 */
[----:B------:R-:W-:Y:S04]  /*25c0*/  STS.U16 [R9+0x840], R11 ;  /* 0x0008400b09007388 */ /* 0x000fe80000000400 */
[----:B------:R-:W-:Y:S04]  /*25d0*/  STS.U16 [R9+0xa50], R12 ;  /* 0x000a500c09007388 */ /* 0x000fe80000000400 */
[----:B------:R-:W-:Y:S04]  /*25e0*/  STS.U16 [R9+0xe70], R14 ;  /* 0x000e700e09007388 */ /* 0x000fe80000000400 */
[----:B------:R-:W-:Y:S06]  /*25f0*/  BAR.SYNC 0x0 ;  /* 0x0000000000007b1d */ /* 0x000fec0000000000 */
[----:B-----5:R0:W-:Y:S01]  /*2600*/  @P0 STG.E.128 [R2.64], R4 ;  /* 0x0000000402000986 */ /* 0x0201e2000c101d06 */
[----:B------:R-:W-:Y:S05]  /*2610*/  @!P1 EXIT ;  /* 0x000000000000994d */ /* 0x000fea0003800000 */
[----:B------:R-:W1:Y:S01]  /*2620*/  LDS.128 R72, [R73] ;  /* 0x0000000049487984 */ /* 0x000e620000000c00 */
[----:B0-----:R-:W-:-:S05]  /*2630*/  IADD3 R3, R71, 0x2800, RZ ;  /* 0x0000280047037810 */ /* 0x001fca0007ffe0ff */
[----:B------:R-:W-:-:S05]  /*2640*/  IMAD.WIDE R2, R3, R0, c[0x0][0x198] ;  /* 0x0000660003027625 */ /* 0x000fca00078e0200 */
[----:B-1----:R-:W-:Y:S01]  /*2650*/  STG.E.128 [R2.64], R72 ;  /* 0x0000004802007986 */ /* 0x002fe2000c101d06 */
[----:B------:R-:W-:Y:S05]  /*2660*/  EXIT ;  /* 0x000000000000794d */ /* 0x000fea0003800000 */
.L_x_0:
[----:B------:R-:W-:-:S00]  /*2670*/  BRA `(.L_x_0) ;  /* 0xfffffff000007947 */ /* 0x000fc0000383ffff */
[----:B------:R-:W-:-:S00]  /*2680*/  NOP ;  /* 0x0000000000007918 */ /* 0x000fc00000000000 */
[----:B------:R-:W-:-:S00]  /*2690*/  NOP ;  /* 0x0000000000007918 */ /* 0x000fc00000000000 */
[----:B------:R-:W-:-:S00]  /*26a0*/  NOP ;  /* 0x0000000000007918 */ /* 0x000fc00000000000 */
[----:B------:R-:W-:-:S00]  /*26b0*/  NOP ;  /* 0x0000000000007918 */ /* 0x000fc00000000000 */
[----:B------:R-:W-:-:S00]  /*26c0*/  NOP ;  /* 0x0000000000007918 */ /* 0x000fc00000000000 */
[----:B------:R-:W-:-:S00]  /*26d0*/  NOP ;  /* 0x0000000000007918 */ /* 0x000fc00000000000 */
[----:B------:R-:W-:-:S00]  /*26e0*/  NOP ;  /* 0x0000000000007918 */ /* 0x000fc00000000000 */
[----:B------:R-:W-:-:S00]  /*26f0*/  NOP ;  /* 0x0000000000007918 */ /* 0x000fc00000000000 */
.L_x_1:


//--------------------- .nv.global.init           --------------------------
	.section	.nv.global.init,"aw",@progbits
.nv.global.init:
	.type		_$_str,@object
	.size		_$_str,(.L_0 - _$_str)
_$_str:
        /*0000*/ 	.byte	0x5f, 0x5f, 0x43, 0x55, 0x44, 0x41, 0x5f, 0x46, 0x54, 0x5a, 0x00
.L_0:


//--------------------- .nv.shared.triton__0d1d2d3d4d5d6d7d8910de11 --------------------------
	.section	.nv.shared.triton__0d1d2d3d4d5d6d7d8910de11,"aw",@nobits
	.align	16
